	.headerflags	@"EF_CUDA_TEXMODE_UNIFIED EF_CUDA_64BIT_ADDRESS EF_CUDA_SM80 EF_CUDA_VIRTUAL_SM(EF_CUDA_SM80)"
	.elftype	@"ET_EXEC"


//--------------------- .nv.info                  --------------------------
	.section	.nv.info,"",@"SHT_CUDA_INFO"
	.align	4


	//----- nvinfo : EIATTR_REGCOUNT
	.align		4
        /*0000*/ 	.byte	0x04, 0x2f
        /*0002*/ 	.short	(.L_1 - .L_0)
	.align		4
.L_0:
        /*0004*/ 	.word	index@(matmul_kernel)
        /*0008*/ 	.word	0x00000060


	//----- nvinfo : EIATTR_MIN_STACK_SIZE
	.align		4
.L_1:
        /*000c*/ 	.byte	0x04, 0x12
        /*000e*/ 	.short	(.L_3 - .L_2)
	.align		4
.L_2:
        /*0010*/ 	.word	index@(matmul_kernel)
        /*0014*/ 	.word	0x00000000


	//----- nvinfo : EIATTR_FRAME_SIZE
	.align		4
.L_3:
        /*0018*/ 	.byte	0x04, 0x11
        /*001a*/ 	.short	(.L_5 - .L_4)
	.align		4
.L_4:
        /*001c*/ 	.word	index@(matmul_kernel)
        /*0020*/ 	.word	0x00000000


	//----- nvinfo : EIATTR_MIN_STACK_SIZE
	.align		4
.L_5:
        /*0024*/ 	.byte	0x04, 0x12
        /*0026*/ 	.short	(.L_7 - .L_6)
	.align		4
.L_6:
        /*0028*/ 	.word	index@(matmul_kernel)
        /*002c*/ 	.word	0x00000000
.L_7:


//--------------------- .nv.info.matmul_kernel    --------------------------
	.section	.nv.info.matmul_kernel,"",@"SHT_CUDA_INFO"
	.sectionflags	@""
	.align	4


	//----- nvinfo : EIATTR_CUDA_API_VERSION
	.align		4
        /*0000*/ 	.byte	0x04, 0x37
        /*0002*/ 	.short	(.L_9 - .L_8)
.L_8:
        /*0004*/ 	.word	0x0000007c


	//----- nvinfo : EIATTR_SW2861232_WAR
	.align		4
.L_9:
        /*0008*/ 	.byte	0x01, 0x35
	.zero		2


	//----- nvinfo : EIATTR_PARAM_CBANK
	.align		4
        /*000c*/ 	.byte	0x04, 0x0a
        /*000e*/ 	.short	(.L_11 - .L_10)
	.align		4
.L_10:
        /*0010*/ 	.word	index@(.nv.constant0.matmul_kernel)
        /*0014*/ 	.short	0x0160
        /*0016*/ 	.short	0x0030


	//----- nvinfo : EIATTR_CBANK_PARAM_SIZE
	.align		4
.L_11:
        /*0018*/ 	.byte	0x03, 0x19
        /*001a*/ 	.short	0x0030


	//----- nvinfo : EIATTR_KPARAM_INFO
	.align		4
        /*001c*/ 	.byte	0x04, 0x17
        /*001e*/ 	.short	(.L_13 - .L_12)
.L_12:
        /*0020*/ 	.word	0x00000000
        /*0024*/ 	.short	0x0008
        /*0026*/ 	.short	0x002c
        /*0028*/ 	.byte	0x00, 0xf0, 0x11, 0x00


	//----- nvinfo : EIATTR_KPARAM_INFO
	.align		4
.L_13:
        /*002c*/ 	.byte	0x04, 0x17
        /*002e*/ 	.short	(.L_15 - .L_14)
.L_14:
        /*0030*/ 	.word	0x00000000
        /*0034*/ 	.short	0x0007
        /*0036*/ 	.short	0x0028
        /*0038*/ 	.byte	0x00, 0xf0, 0x11, 0x00


	//----- nvinfo : EIATTR_KPARAM_INFO
	.align		4
.L_15:
        /*003c*/ 	.byte	0x04, 0x17
        /*003e*/ 	.short	(.L_17 - .L_16)
.L_16:
        /*0040*/ 	.word	0x00000000
        /*0044*/ 	.short	0x0006
        /*0046*/ 	.short	0x0024
        /*0048*/ 	.byte	0x00, 0xf0, 0x11, 0x00


	//----- nvinfo : EIATTR_KPARAM_INFO
	.align		4
.L_17:
        /*004c*/ 	.byte	0x04, 0x17
        /*004e*/ 	.short	(.L_19 - .L_18)
.L_18:
        /*0050*/ 	.word	0x00000000
        /*0054*/ 	.short	0x0005
        /*0056*/ 	.short	0x0020
        /*0058*/ 	.byte	0x00, 0xf0, 0x11, 0x00


	//----- nvinfo : EIATTR_KPARAM_INFO
	.align		4
.L_19:
        /*005c*/ 	.byte	0x04, 0x17
        /*005e*/ 	.short	(.L_21 - .L_20)
.L_20:
        /*0060*/ 	.word	0x00000000
        /*0064*/ 	.short	0x0004
        /*0066*/ 	.short	0x001c
        /*0068*/ 	.byte	0x00, 0xf0, 0x11, 0x00


	//----- nvinfo : EIATTR_KPARAM_INFO
	.align		4
.L_21:
        /*006c*/ 	.byte	0x04, 0x17
        /*006e*/ 	.short	(.L_23 - .L_22)
.L_22:
        /*0070*/ 	.word	0x00000000
        /*0074*/ 	.short	0x0003
        /*0076*/ 	.short	0x0018
        /*0078*/ 	.byte	0x00, 0xf0, 0x11, 0x00


	//----- nvinfo : EIATTR_KPARAM_INFO
	.align		4
.L_23:
        /*007c*/ 	.byte	0x04, 0x17
        /*007e*/ 	.short	(.L_25 - .L_24)
.L_24:
        /*0080*/ 	.word	0x00000000
        /*0084*/ 	.short	0x0002
        /*0086*/ 	.short	0x0010
        /*0088*/ 	.byte	0x00, 0xf0, 0x21, 0x00


	//----- nvinfo : EIATTR_KPARAM_INFO
	.align		4
.L_25:
        /*008c*/ 	.byte	0x04, 0x17
        /*008e*/ 	.short	(.L_27 - .L_26)
.L_26:
        /*0090*/ 	.word	0x00000000
        /*0094*/ 	.short	0x0001
        /*0096*/ 	.short	0x0008
        /*0098*/ 	.byte	0x00, 0xf0, 0x21, 0x00


	//----- nvinfo : EIATTR_KPARAM_INFO
	.align		4
.L_27:
        /*009c*/ 	.byte	0x04, 0x17
        /*009e*/ 	.short	(.L_29 - .L_28)
.L_28:
        /*00a0*/ 	.word	0x00000000
        /*00a4*/ 	.short	0x0000
        /*00a6*/ 	.short	0x0000
        /*00a8*/ 	.byte	0x00, 0xf0, 0x21, 0x00


	//----- nvinfo : EIATTR_MAXREG_COUNT
	.align		4
.L_29:
        /*00ac*/ 	.byte	0x03, 0x1b
        /*00ae*/ 	.short	0x00ff


	//----- nvinfo : EIATTR_EXIT_INSTR_OFFSETS
	.align		4
        /*00b0*/ 	.byte	0x04, 0x1c
        /*00b2*/ 	.short	(.L_31 - .L_30)


	//   ....[0]....
.L_30:
        /*00b4*/ 	.word	0x00003210


	//   ....[1]....
        /*00b8*/ 	.word	0x00003270


	//----- nvinfo : EIATTR_MAX_THREADS
	.align		4
.L_31:
        /*00bc*/ 	.byte	0x04, 0x05
        /*00be*/ 	.short	(.L_33 - .L_32)
.L_32:
        /*00c0*/ 	.word	0x00000080
        /*00c4*/ 	.word	0x00000001
        /*00c8*/ 	.word	0x00000001
.L_33:


//--------------------- .nv.callgraph             --------------------------
	.section	.nv.callgraph,"",@"SHT_CUDA_CALLGRAPH"
	.align	4
	.sectionentsize	8
	.align		4
        /*0000*/ 	.word	0x00000000
	.align		4
        /*0004*/ 	.word	0xffffffff
	.align		4
        /*0008*/ 	.word	0x00000000
	.align		4
        /*000c*/ 	.word	0xfffffffe
	.align		4
        /*0010*/ 	.word	0x00000000
	.align		4
        /*0014*/ 	.word	0xfffffffd
	.align		4
        /*0018*/ 	.word	0x00000000
	.align		4
        /*001c*/ 	.word	0xfffffffc


//--------------------- .nv.rel.action            --------------------------
	.section	.nv.rel.action,"",@"SHT_CUDA_RELOCINFO"
	.align	8
	.sectionentsize	8
        /*0000*/ 	.byte	0x73, 0x00, 0x00, 0x00, 0x00, 0x00, 0x00, 0x00, 0x00, 0x00, 0x00, 0x11, 0x25, 0x00, 0x05, 0x36


//--------------------- .nv.constant0.matmul_kernel --------------------------
	.section	.nv.constant0.matmul_kernel,"a",@progbits
	.sectionflags	@""
	.align	4
.nv.constant0.matmul_kernel:
	.zero		400


//--------------------- .text.matmul_kernel       --------------------------
	.section	.text.matmul_kernel,"ax",@progbits
	.sectionflags	@"SHF_BARRIERS=1"
	.sectioninfo	@"SHI_REGISTERS=96"
	.align	128
        .global         matmul_kernel
        .type           matmul_kernel,@function
        .size           matmul_kernel,(.L_x_4 - matmul_kernel)
        .other          matmul_kernel,@"STO_CUDA_ENTRY STV_DEFAULT"
matmul_kernel:
.text.matmul_kernel:
[----:B------:R-:W-:Y:S02]  /*0000*/  IMAD.MOV.U32 R1, RZ, RZ, c[0x0][0x28] ;  /* 0x00000a00ff017624 */ /* 0x000fe400078e00ff */
[----:B------:R-:W-:Y:S01]  /*0010*/  IMAD.MOV.U32 R0, RZ, RZ, 0x1f ;  /* 0x0000001fff007424 */ /* 0x000fe200078e00ff */
[----:B------:R-:W1:Y:S01]  /*0020*/  S2R R5, SR_CTAID.X ;  /* 0x0000000000057919 */ /* 0x000e620000002500 */
[----:B------:R-:W-:Y:S01]  /*0030*/  IABS R12, c[0x0][0x178] ;  /* 0x00005e00000c7a13 */ /* 0x000fe20000000000 */
[----:B------:R-:W-:Y:S01]  /*0040*/  ULDC UR7, c[0x0][0x180] ;  /* 0x0000600000077ab9 */ /* 0x000fe20000000800 */
[----:B------:R-:W-:Y:S01]  /*0050*/  IABS R16, c[0x0][0x17c] ;  /* 0x00005f0000107a13 */ /* 0x000fe20000000000 */
[----:B------:R-:W2:Y:S01]  /*0060*/  S2R R79, SR_TID.X ;  /* 0x00000000004f7919 */ /* 0x000ea20000002100 */
[----:B------:R-:W-:Y:S01]  /*0070*/  IADD3 R0, R0, c[0x0][0x17c], RZ ;  /* 0x00005f0000007a10 */ /* 0x000fe20007ffe0ff */
[----:B------:R-:W-:Y:S01]  /*0080*/  UIADD3 UR4, UR7, -0x40, URZ ;  /* 0xffffffc007047890 */ /* 0x000fe2000fffe03f */
[----:B------:R-:W-:Y:S01]  /*0090*/  IMAD.MOV.U32 R44, RZ, RZ, RZ ;  /* 0x000000ffff2c7224 */ /* 0x000fe200078e00ff */
[----:B------:R-:W-:Y:S01]  /*00a0*/  ULDC.64 UR10, c[0x0][0x118] ;  /* 0x00004600000a7ab9 */ /* 0x000fe20000000a00 */
[----:B------:R-:W-:Y:S01]  /*00b0*/  SHF.R.S32.HI R3, RZ, 0x1f, R0 ;  /* 0x0000001fff037819 */ /* 0x000fe20000011400 */
[----:B------:R-:W-:Y:S01]  /*00c0*/  UIADD3 UR5, UR7, -0x80, URZ ;  /* 0xffffff8007057890 */ /* 0x000fe2000fffe03f */
[----:B------:R-:W-:-:S02]  /*00d0*/  IMAD.MOV.U32 R46, RZ, RZ, RZ ;  /* 0x000000ffff2e7224 */ /* 0x000fc400078e00ff */
[----:B------:R-:W-:Y:S01]  /*00e0*/  LEA.HI R3, R3, R0, RZ, 0x5 ;  /* 0x0000000003037211 */ /* 0x000fe200078f28ff */
[----:B------:R-:W-:Y:S02]  /*00f0*/  IMAD.MOV.U32 R48, RZ, RZ, RZ ;  /* 0x000000ffff307224 */ /* 0x000fe400078e00ff */
[----:B------:R-:W-:Y:S01]  /*0100*/  IMAD.MOV.U32 R50, RZ, RZ, RZ ;  /* 0x000000ffff327224 */ /* 0x000fe200078e00ff */
[----:B------:R-:W-:Y:S01]  /*0110*/  SHF.R.S32.HI R3, RZ, 0x5, R3 ;  /* 0x00000005ff037819 */ /* 0x000fe20000011403 */
[----:B------:R-:W-:Y:S02]  /*0120*/  IMAD.MOV.U32 R20, RZ, RZ, RZ ;  /* 0x000000ffff147224 */ /* 0x000fe400078e00ff */
[----:B------:R-:W-:Y:S02]  /*0130*/  IMAD.MOV.U32 R22, RZ, RZ, RZ ;  /* 0x000000ffff167224 */ /* 0x000fe400078e00ff */
[----:B------:R-:W-:Y:S01]  /*0140*/  IMAD.SHL.U32 R4, R3, 0x8, RZ ;  /* 0x0000000803047824 */ /* 0x000fe200078e00ff */
[----:B-1----:R-:W-:Y:S01]  /*0150*/  IABS R8, R5 ;  /* 0x0000000500087213 */ /* 0x002fe20000000000 */
[----:B------:R-:W-:-:S03]  /*0160*/  IMAD.MOV.U32 R24, RZ, RZ, RZ ;  /* 0x000000ffff187224 */ /* 0x000fc600078e00ff */
[-C--:B------:R-:W-:Y:S01]  /*0170*/  IABS R7, R4.reuse ;  /* 0x0000000400077213 */ /* 0x080fe20000000000 */
[C---:B--2---:R-:W-:Y:S01]  /*0180*/  IMAD.SHL.U32 R90, R79.reuse, 0x10, RZ ;  /* 0x000000104f5a7824 */ /* 0x044fe200078e00ff */
[----:B------:R-:W-:Y:S01]  /*0190*/  IABS R10, R4 ;  /* 0x00000004000a7213 */ /* 0x000fe20000000000 */
[----:B------:R-:W-:Y:S01]  /*01a0*/  IMAD.MOV.U32 R26, RZ, RZ, RZ ;  /* 0x000000ffff1a7224 */ /* 0x000fe200078e00ff */
[----:B------:R-:W1:Y:S01]  /*01b0*/  I2F.RP R0, R7 ;  /* 0x0000000700007306 */ /* 0x000e620000209400 */
[----:B------:R-:W-:Y:S01]  /*01c0*/  IMAD.MOV.U32 R28, RZ, RZ, RZ ;  /* 0x000000ffff1c7224 */ /* 0x000fe200078e00ff */
[----:B------:R-:W-:Y:S01]  /*01d0*/  LOP3.LUT R92, R79, 0x1f, RZ, 0xc0, !PT ;  /* 0x0000001f4f5c7812 */ /* 0x000fe200078ec0ff */
[----:B------:R-:W-:Y:S01]  /*01e0*/  IMAD.MOV.U32 R30, RZ, RZ, RZ ;  /* 0x000000ffff1e7224 */ /* 0x000fe200078e00ff */
[----:B------:R-:W-:Y:S01]  /*01f0*/  SHF.R.U32.HI R91, RZ, 0x5, R79 ;  /* 0x00000005ff5b7819 */ /* 0x000fe2000001164f */
[----:B------:R-:W-:Y:S02]  /*0200*/  IMAD.MOV.U32 R32, RZ, RZ, RZ ;  /* 0x000000ffff207224 */ /* 0x000fe400078e00ff */
[----:B------:R-:W-:-:S02]  /*0210*/  IMAD.MOV.U32 R34, RZ, RZ, RZ ;  /* 0x000000ffff227224 */ /* 0x000fc400078e00ff */
[----:B------:R-:W-:Y:S02]  /*0220*/  IMAD.MOV.U32 R36, RZ, RZ, RZ ;  /* 0x000000ffff247224 */ /* 0x000fe400078e00ff */
[----:B------:R-:W-:Y:S02]  /*0230*/  IMAD.MOV.U32 R38, RZ, RZ, RZ ;  /* 0x000000ffff267224 */ /* 0x000fe400078e00ff */
[----:B------:R-:W-:Y:S02]  /*0240*/  IMAD.MOV.U32 R40, RZ, RZ, RZ ;  /* 0x000000ffff287224 */ /* 0x000fe400078e00ff */
[----:B------:R-:W-:Y:S01]  /*0250*/  IMAD.MOV.U32 R42, RZ, RZ, RZ ;  /* 0x000000ffff2a7224 */ /* 0x000fe200078e00ff */
[----:B-1----:R-:W1:Y:S02]  /*0260*/  MUFU.RCP R0, R0 ;  /* 0x0000000000007308 */ /* 0x002e640000001000 */
[----:B-1----:R-:W-:Y:S01]  /*0270*/  IADD3 R2, R0, 0xffffffe, RZ ;  /* 0x0ffffffe00027810 */ /* 0x002fe20007ffe0ff */
[----:B------:R-:W-:-:S05]  /*0280*/  IMAD.MOV R0, RZ, RZ, -R10 ;  /* 0x000000ffff007224 */ /* 0x000fca00078e0a0a */
[----:B------:R1:W2:Y:S02]  /*0290*/  F2I.FTZ.U32.TRUNC.NTZ R3, R2 ;  /* 0x0000000200037305 */ /* 0x0002a4000021f000 */
[----:B-1----:R-:W-:Y:S02]  /*02a0*/  IMAD.MOV.U32 R2, RZ, RZ, RZ ;  /* 0x000000ffff027224 */ /* 0x002fe400078e00ff */
[----:B--2---:R-:W-:-:S04]  /*02b0*/  IMAD.MOV R6, RZ, RZ, -R3 ;  /* 0x000000ffff067224 */ /* 0x004fc800078e0a03 */
[----:B------:R-:W-:Y:S02]  /*02c0*/  IMAD R9, R6, R7, RZ ;  /* 0x0000000706097224 */ /* 0x000fe400078e02ff */
[----:B------:R-:W-:Y:S02]  /*02d0*/  IMAD.MOV.U32 R6, RZ, RZ, R8 ;  /* 0x000000ffff067224 */ /* 0x000fe400078e0008 */
[----:B------:R-:W-:-:S06]  /*02e0*/  IMAD.HI.U32 R3, R3, R9, R2 ;  /* 0x0000000903037227 */ /* 0x000fcc00078e0002 */
[----:B------:R-:W-:-:S04]  /*02f0*/  IMAD.HI.U32 R3, R3, R6, RZ ;  /* 0x0000000603037227 */ /* 0x000fc800078e00ff */
[----:B------:R-:W-:-:S05]  /*0300*/  IMAD R0, R3, R0, R6 ;  /* 0x0000000003007224 */ /* 0x000fca00078e0206 */
[----:B------:R-:W-:-:S13]  /*0310*/  ISETP.GT.U32.AND P1, PT, R7, R0, PT ;  /* 0x000000000700720c */ /* 0x000fda0003f24070 */
[----:B------:R-:W-:Y:S01]  /*0320*/  @!P1 IMAD.IADD R0, R0, 0x1, -R7 ;  /* 0x0000000100009824 */ /* 0x000fe200078e0a07 */
[----:B------:R-:W-:Y:S02]  /*0330*/  @!P1 IADD3 R3, R3, 0x1, RZ ;  /* 0x0000000103039810 */ /* 0x000fe40007ffe0ff */
[----:B------:R-:W-:Y:S02]  /*0340*/  ISETP.NE.AND P1, PT, R4, RZ, PT ;  /* 0x000000ff0400720c */ /* 0x000fe40003f25270 */
[----:B------:R-:W-:Y:S02]  /*0350*/  ISETP.GE.U32.AND P0, PT, R0, R7, PT ;  /* 0x000000070000720c */ /* 0x000fe40003f06070 */
[----:B------:R-:W-:-:S04]  /*0360*/  LOP3.LUT R0, R5, R4, RZ, 0x3c, !PT ;  /* 0x0000000405007212 */ /* 0x000fc800078e3cff */
[----:B------:R-:W-:Y:S01]  /*0370*/  ISETP.GE.AND P2, PT, R0, RZ, PT ;  /* 0x000000ff0000720c */ /* 0x000fe20003f46270 */
[----:B------:R-:W-:-:S05]  /*0380*/  IMAD.MOV.U32 R0, RZ, RZ, c[0x0][0x178] ;  /* 0x00005e00ff007624 */ /* 0x000fca00078e00ff */
[----:B------:R-:W-:Y:S02]  /*0390*/  IADD3 R0, R0, 0x7f, RZ ;  /* 0x0000007f00007810 */ /* 0x000fe40007ffe0ff */
[----:B------:R-:W-:-:S05]  /*03a0*/  @P0 IADD3 R3, R3, 0x1, RZ ;  /* 0x0000000103030810 */ /* 0x000fca0007ffe0ff */
[----:B------:R-:W-:Y:S01]  /*03b0*/  IMAD.MOV.U32 R2, RZ, RZ, R3 ;  /* 0x000000ffff027224 */ /* 0x000fe200078e0003 */
[----:B------:R-:W-:-:S03]  /*03c0*/  SHF.R.S32.HI R3, RZ, 0x1f, R0 ;  /* 0x0000001fff037819 */ /* 0x000fc60000011400 */
[----:B------:R-:W-:Y:S01]  /*03d0*/  @!P2 IMAD.MOV R2, RZ, RZ, -R2 ;  /* 0x000000ffff02a224 */ /* 0x000fe200078e0a02 */
[----:B------:R-:W-:Y:S02]  /*03e0*/  @!P1 LOP3.LUT R2, RZ, R4, RZ, 0x33, !PT ;  /* 0x00000004ff029212 */ /* 0x000fe400078e33ff */
[----:B------:R-:W-:-:S03]  /*03f0*/  LEA.HI R3, R3, R0, RZ, 0x7 ;  /* 0x0000000003037211 */ /* 0x000fc600078f38ff */
[----:B------:R-:W-:Y:S02]  /*0400*/  IMAD.SHL.U32 R8, R2, 0x8, RZ ;  /* 0x0000000802087824 */ /* 0x000fe400078e00ff */
[----:B------:R-:W-:-:S03]  /*0410*/  IMAD.MOV R2, RZ, RZ, -R2 ;  /* 0x000000ffff027224 */ /* 0x000fc600078e0a02 */
[----:B------:R-:W-:Y:S01]  /*0420*/  LEA.HI.SX32 R3, R3, -R8, 0x19 ;  /* 0x8000000803037211 */ /* 0x000fe200078fcaff */
[----:B------:R-:W-:Y:S02]  /*0430*/  IMAD R6, R4, R2, R5 ;  /* 0x0000000204067224 */ /* 0x000fe400078e0205 */
[----:B------:R-:W-:Y:S01]  /*0440*/  IMAD.MOV.U32 R2, RZ, RZ, RZ ;  /* 0x000000ffff027224 */ /* 0x000fe200078e00ff */
[----:B------:R-:W-:Y:S02]  /*0450*/  IMNMX R9, R3, 0x8, PT ;  /* 0x0000000803097817 */ /* 0x000fe40003800200 */
[----:B------:R-:W-:Y:S02]  /*0460*/  IABS R4, R6 ;  /* 0x0000000600047213 */ /* 0x000fe40000000000 */
[-C--:B------:R-:W-:Y:S02]  /*0470*/  IABS R7, R9.reuse ;  /* 0x0000000900077213 */ /* 0x080fe40000000000 */
[----:B------:R-:W-:-:S02]  /*0480*/  IABS R11, R9 ;  /* 0x00000009000b7213 */ /* 0x000fc40000000000 */
[----:B------:R-:W1:Y:S08]  /*0490*/  I2F.RP R0, R7 ;  /* 0x0000000700007306 */ /* 0x000e700000209400 */
[----:B-1----:R-:W1:Y:S02]  /*04a0*/  MUFU.RCP R0, R0 ;  /* 0x0000000000007308 */ /* 0x002e640000001000 */
[----:B-1----:R-:W-:Y:S01]  /*04b0*/  IADD3 R3, R0, 0xffffffe, RZ ;  /* 0x0ffffffe00037810 */ /* 0x002fe20007ffe0ff */
[----:B------:R-:W-:-:S05]  /*04c0*/  IMAD.MOV R0, RZ, RZ, -R11 ;  /* 0x000000ffff007224 */ /* 0x000fca00078e0a0b */
[----:B------:R-:W1:Y:S02]  /*04d0*/  F2I.FTZ.U32.TRUNC.NTZ R3, R3 ;  /* 0x0000000300037305 */ /* 0x000e64000021f000 */
[----:B-1----:R-:W-:-:S04]  /*04e0*/  IMAD.MOV R10, RZ, RZ, -R3 ;  /* 0x000000ffff0a7224 */ /* 0x002fc800078e0a03 */
[----:B------:R-:W-:Y:S02]  /*04f0*/  IMAD R5, R10, R7, RZ ;  /* 0x000000070a057224 */ /* 0x000fe400078e02ff */
[----:B------:R-:W-:Y:S02]  /*0500*/  IMAD.MOV.U32 R10, RZ, RZ, R12 ;  /* 0x000000ffff0a7224 */ /* 0x000fe400078e000c */
[----:B------:R-:W-:Y:S02]  /*0510*/  IMAD.HI.U32 R2, R3, R5, R2 ;  /* 0x0000000503027227 */ /* 0x000fe400078e0002 */
[----:B------:R-:W1:Y:S02]  /*0520*/  I2F.RP R5, R16 ;  /* 0x0000001000057306 */ /* 0x000e640000209400 */
[----:B------:R-:W-:-:S04]  /*0530*/  IMAD.MOV.U32 R3, RZ, RZ, R4 ;  /* 0x000000ffff037224 */ /* 0x000fc800078e0004 */
[----:B------:R-:W-:Y:S02]  /*0540*/  IMAD.HI.U32 R2, R2, R3, RZ ;  /* 0x0000000302027227 */ /* 0x000fe400078e00ff */
[----:B------:R-:W2:Y:S02]  /*0550*/  I2F.RP R4, R10 ;  /* 0x0000000a00047306 */ /* 0x000ea40000209400 */
[----:B------:R-:W-:-:S05]  /*0560*/  IMAD R0, R2, R0, R3 ;  /* 0x0000000002007224 */ /* 0x000fca00078e0203 */
[----:B------:R-:W-:Y:S01]  /*0570*/  ISETP.GT.U32.AND P1, PT, R7, R0, PT ;  /* 0x000000000700720c */ /* 0x000fe20003f24070 */
[----:B-1----:R-:W-:Y:S08]  /*0580*/  MUFU.RCP R5, R5 ;  /* 0x0000000500057308 */ /* 0x002ff00000001000 */
[----:B--2---:R-:W1:Y:S04]  /*0590*/  MUFU.RCP R4, R4 ;  /* 0x0000000400047308 */ /* 0x004e680000001000 */
[----:B------:R-:W-:Y:S01]  /*05a0*/  @!P1 IMAD.IADD R0, R0, 0x1, -R7 ;  /* 0x0000000100009824 */ /* 0x000fe200078e0a07 */
[----:B------:R-:W-:-:S02]  /*05b0*/  @!P1 IADD3 R2, R2, 0x1, RZ ;  /* 0x0000000102029810 */ /* 0x000fc40007ffe0ff */
[----:B------:R-:W-:Y:S02]  /*05c0*/  ISETP.NE.AND P1, PT, R9, RZ, PT ;  /* 0x000000ff0900720c */ /* 0x000fe40003f25270 */
[----:B------:R-:W-:Y:S02]  /*05d0*/  ISETP.GE.U32.AND P0, PT, R0, R7, PT ;  /* 0x000000070000720c */ /* 0x000fe40003f06070 */
[----:B------:R-:W-:Y:S02]  /*05e0*/  LOP3.LUT R0, R6, R9, RZ, 0x3c, !PT ;  /* 0x0000000906007212 */ /* 0x000fe400078e3cff */
[----:B------:R-:W-:Y:S02]  /*05f0*/  SHF.R.U32.HI R7, RZ, 0x2, R79 ;  /* 0x00000002ff077819 */ /* 0x000fe4000001164f */
[----:B------:R-:W-:Y:S02]  /*0600*/  ISETP.GE.AND P2, PT, R0, RZ, PT ;  /* 0x000000ff0000720c */ /* 0x000fe40003f46270 */
[----:B-1----:R-:W-:-:S02]  /*0610*/  IADD3 R3, R4, 0xffffffe, RZ ;  /* 0x0ffffffe04037810 */ /* 0x002fc40007ffe0ff */
[----:B------:R-:W-:-:S03]  /*0620*/  IADD3 R0, R5, 0xffffffe, RZ ;  /* 0x0ffffffe05007810 */ /* 0x000fc60007ffe0ff */
[----:B------:R-:W-:Y:S01]  /*0630*/  @P0 IADD3 R2, R2, 0x1, RZ ;  /* 0x0000000102020810 */ /* 0x000fe20007ffe0ff */
[----:B------:R-:W1:Y:S04]  /*0640*/  F2I.FTZ.U32.TRUNC.NTZ R3, R3 ;  /* 0x0000000300037305 */ /* 0x000e68000021f000 */
[----:B------:R-:W-:-:S04]  /*0650*/  IMAD.MOV.U32 R4, RZ, RZ, R2 ;  /* 0x000000ffff047224 */ /* 0x000fc800078e0002 */
[----:B------:R2:W3:Y:S01]  /*0660*/  F2I.FTZ.U32.TRUNC.NTZ R5, R0 ;  /* 0x0000000000057305 */ /* 0x0004e2000021f000 */
[----:B------:R-:W-:Y:S01]  /*0670*/  @!P2 IMAD.MOV R4, RZ, RZ, -R4 ;  /* 0x000000ffff04a224 */ /* 0x000fe200078e0a04 */
[----:B------:R-:W-:-:S05]  /*0680*/  @!P1 LOP3.LUT R4, RZ, R9, RZ, 0x33, !PT ;  /* 0x00000009ff049212 */ /* 0x000fca00078e33ff */
[----:B------:R-:W-:Y:S02]  /*0690*/  IMAD.MOV R2, RZ, RZ, -R4 ;  /* 0x000000ffff027224 */ /* 0x000fe400078e0a04 */
[----:B-1----:R-:W-:Y:S02]  /*06a0*/  IMAD.MOV R11, RZ, RZ, -R3 ;  /* 0x000000ffff0b7224 */ /* 0x002fe400078e0a03 */
[----:B------:R-:W-:Y:S01]  /*06b0*/  IMAD R2, R9, R2, R6 ;  /* 0x0000000209027224 */ /* 0x000fe200078e0206 */
[----:B------:R-:W-:Y:S01]  /*06c0*/  SGXT.U32 R6, R7, 0x5 ;  /* 0x000000050706781a */ /* 0x000fe20000000000 */
[----:B--2---:R-:W-:Y:S02]  /*06d0*/  IMAD.SHL.U32 R0, R4, 0x20, RZ ;  /* 0x0000002004007824 */ /* 0x004fe400078e00ff */
[----:B------:R-:W-:Y:S01]  /*06e0*/  IMAD.IADD R4, R8, 0x1, R2 ;  /* 0x0000000108047824 */ /* 0x000fe200078e0202 */
[----:B------:R-:W-:Y:S01]  /*06f0*/  LOP3.LUT R88, R6, 0x20, RZ, 0xfc, !PT ;  /* 0x0000002006587812 */ /* 0x000fe200078efcff */
[----:B---3--:R-:W-:Y:S01]  /*0700*/  IMAD.MOV R12, RZ, RZ, -R5 ;  /* 0x000000ffff0c7224 */ /* 0x008fe200078e0a05 */
[----:B------:R-:W-:Y:S01]  /*0710*/  LOP3.LUT R18, R0, R6, RZ, 0xfc, !PT ;  /* 0x0000000600127212 */ /* 0x000fe200078efcff */
[----:B------:R-:W-:Y:S01]  /*0720*/  IMAD R7, R11, R10, RZ ;  /* 0x0000000a0b077224 */ /* 0x000fe200078e02ff */
[C---:B------:R-:W-:Y:S01]  /*0730*/  LOP3.LUT R87, R6.reuse, 0x40, RZ, 0xfc, !PT ;  /* 0x0000004006577812 */ /* 0x040fe200078efcff */
[----:B------:R-:W-:Y:S01]  /*0740*/  IMAD.MOV.U32 R2, RZ, RZ, RZ ;  /* 0x000000ffff027224 */ /* 0x000fe200078e00ff */
[----:B------:R-:W-:Y:S01]  /*0750*/  IABS R17, R18 ;  /* 0x0000001200117213 */ /* 0x000fe20000000000 */
[----:B------:R-:W-:Y:S01]  /*0760*/  IMAD.MOV.U32 R9, RZ, RZ, R12 ;  /* 0x000000ffff097224 */ /* 0x000fe200078e000c */
[----:B------:R-:W-:Y:S01]  /*0770*/  LOP3.LUT R86, R6, 0x60, RZ, 0xfc, !PT ;  /* 0x0000006006567812 */ /* 0x000fe200078efcff */
[----:B------:R-:W-:-:S04]  /*0780*/  IMAD.HI.U32 R7, R3, R7, R2 ;  /* 0x0000000703077227 */ /* 0x000fc800078e0002 */
[----:B------:R-:W-:Y:S02]  /*0790*/  IMAD.SHL.U32 R3, R4, 0x80, RZ ;  /* 0x0000008004037824 */ /* 0x000fe400078e00ff */
[----:B------:R-:W-:Y:S02]  /*07a0*/  IMAD R9, R9, R16, RZ ;  /* 0x0000001009097224 */ /* 0x000fe400078e02ff */
[----:B------:R-:W-:Y:S01]  /*07b0*/  IMAD.MOV.U32 R4, RZ, RZ, RZ ;  /* 0x000000ffff047224 */ /* 0x000fe200078e00ff */
[C---:B------:R-:W-:Y:S02]  /*07c0*/  LOP3.LUT R53, R3.reuse, R6, RZ, 0xfc, !PT ;  /* 0x0000000603357212 */ /* 0x040fe400078efcff */
[----:B------:R-:W-:Y:S01]  /*07d0*/  LOP3.LUT R52, R3, 0x20, R6, 0xfe, !PT ;  /* 0x0000002003347812 */ /* 0x000fe200078efe06 */
[----:B------:R-:W-:Y:S01]  /*07e0*/  IMAD.HI.U32 R4, R5, R9, R4 ;  /* 0x0000000905047227 */ /* 0x000fe200078e0004 */
[----:B------:R-:W-:Y:S02]  /*07f0*/  IABS R11, R53 ;  /* 0x00000035000b7213 */ /* 0x000fe40000000000 */
[----:B------:R-:W-:-:S02]  /*0800*/  LOP3.LUT R2, R3, 0x40, R6, 0xfe, !PT ;  /* 0x0000004003027812 */ /* 0x000fc400078efe06 */
[----:B------:R-:W-:Y:S01]  /*0810*/  LOP3.LUT R3, R3, 0x60, R6, 0xfe, !PT ;  /* 0x0000006003037812 */ /* 0x000fe200078efe06 */
[----:B------:R-:W-:Y:S01]  /*0820*/  IMAD.HI.U32 R9, R4, R17, RZ ;  /* 0x0000001104097227 */ /* 0x000fe200078e00ff */
[----:B------:R-:W-:Y:S02]  /*0830*/  IABS R12, R52 ;  /* 0x00000034000c7213 */ /* 0x000fe40000000000 */
[----:B------:R-:W-:Y:S01]  /*0840*/  IABS R13, R2 ;  /* 0x00000002000d7213 */ /* 0x000fe20000000000 */
[----:B------:R-:W-:Y:S01]  /*0850*/  IMAD.HI.U32 R4, R7, R11, RZ ;  /* 0x0000000b07047227 */ /* 0x000fe200078e00ff */
[----:B------:R-:W-:-:S03]  /*0860*/  IABS R14, R3 ;  /* 0x00000003000e7213 */ /* 0x000fc60000000000 */
[----:B------:R-:W-:Y:S02]  /*0870*/  IMAD.MOV R4, RZ, RZ, -R4 ;  /* 0x000000ffff047224 */ /* 0x000fe400078e0a04 */
[----:B------:R-:W-:-:S04]  /*0880*/  IMAD.HI.U32 R5, R7, R12, RZ ;  /* 0x0000000c07057227 */ /* 0x000fc800078e00ff */
[----:B------:R-:W-:-:S04]  /*0890*/  IMAD.HI.U32 R8, R7, R13, RZ ;  /* 0x0000000d07087227 */ /* 0x000fc800078e00ff */
[----:B------:R-:W-:-:S04]  /*08a0*/  IMAD.HI.U32 R7, R7, R14, RZ ;  /* 0x0000000e07077227 */ /* 0x000fc800078e00ff */
[C---:B------:R-:W-:Y:S02]  /*08b0*/  IMAD R4, R10.reuse, R4, R11 ;  /* 0x000000040a047224 */ /* 0x040fe400078e020b */
[----:B------:R-:W-:Y:S02]  /*08c0*/  IMAD.MOV R5, RZ, RZ, -R5 ;  /* 0x000000ffff057224 */ /* 0x000fe400078e0a05 */
[----:B------:R-:W-:Y:S01]  /*08d0*/  IMAD.MOV R8, RZ, RZ, -R8 ;  /* 0x000000ffff087224 */ /* 0x000fe200078e0a08 */
[C---:B------:R-:W-:Y:S01]  /*08e0*/  ISETP.GT.U32.AND P2, PT, R10.reuse, R4, PT ;  /* 0x000000040a00720c */ /* 0x040fe20003f44070 */
[----:B------:R-:W-:Y:S02]  /*08f0*/  IMAD.MOV R15, RZ, RZ, -R7 ;  /* 0x000000ffff0f7224 */ /* 0x000fe400078e0a07 */
[C---:B------:R-:W-:Y:S02]  /*0900*/  IMAD R5, R10.reuse, R5, R12 ;  /* 0x000000050a057224 */ /* 0x040fe400078e020c */
[----:B------:R-:W-:-:S02]  /*0910*/  IMAD R7, R10, R8, R13 ;  /* 0x000000080a077224 */ /* 0x000fc400078e020d */
[C---:B------:R-:W-:Y:S01]  /*0920*/  IMAD R8, R10.reuse, R15, R14 ;  /* 0x0000000f0a087224 */ /* 0x040fe200078e020e */
[C---:B------:R-:W-:Y:S01]  /*0930*/  ISETP.GT.U32.AND P3, PT, R10.reuse, R5, PT ;  /* 0x000000050a00720c */ /* 0x040fe20003f64070 */
[----:B------:R-:W-:Y:S01]  /*0940*/  IMAD.MOV R9, RZ, RZ, -R9 ;  /* 0x000000ffff097224 */ /* 0x000fe200078e0a09 */
[C---:B------:R-:W-:Y:S01]  /*0950*/  ISETP.GT.U32.AND P5, PT, R10.reuse, R7, PT ;  /* 0x000000070a00720c */ /* 0x040fe20003fa4070 */
[----:B------:R-:W-:Y:S01]  /*0960*/  IMAD.MOV.U32 R14, RZ, RZ, 0x3f ;  /* 0x0000003fff0e7424 */ /* 0x000fe200078e00ff */
[----:B------:R-:W-:Y:S01]  /*0970*/  ISETP.GT.U32.AND P0, PT, R10, R8, PT ;  /* 0x000000080a00720c */ /* 0x000fe20003f04070 */
[----:B------:R-:W-:Y:S02]  /*0980*/  IMAD R9, R16, R9, R17 ;  /* 0x0000000910097224 */ /* 0x000fe400078e0211 */
[----:B------:R-:W-:Y:S01]  /*0990*/  @!P2 IMAD.IADD R4, R4, 0x1, -R10 ;  /* 0x000000010404a824 */ /* 0x000fe200078e0a0a */
[----:B------:R-:W-:Y:S01]  /*09a0*/  IADD3 R14, R14, c[0x0][0x180], RZ ;  /* 0x000060000e0e7a10 */ /* 0x000fe20007ffe0ff */
[----:B------:R-:W-:Y:S01]  /*09b0*/  IMAD.SHL.U32 R11, R79, 0x2, RZ ;  /* 0x000000024f0b7824 */ /* 0x000fe200078e00ff */
[----:B------:R-:W-:-:S02]  /*09c0*/  ISETP.GT.U32.AND P4, PT, R16, R9, PT ;  /* 0x000000091000720c */ /* 0x000fc40003f84070 */
[----:B------:R-:W-:Y:S01]  /*09d0*/  ISETP.GT.U32.AND P6, PT, R10, R4, PT ;  /* 0x000000040a00720c */ /* 0x000fe20003fc4070 */
[--C-:B------:R-:W-:Y:S01]  /*09e0*/  @!P3 IMAD.IADD R5, R5, 0x1, -R10.reuse ;  /* 0x000000010505b824 */ /* 0x100fe200078e0a0a */
[----:B------:R-:W-:Y:S01]  /*09f0*/  LOP3.LUT R11, R90, 0x30, R11, 0x48, !PT ;  /* 0x000000305a0b7812 */ /* 0x000fe200078e480b */
[--C-:B------:R-:W-:Y:S01]  /*0a00*/  @!P5 IMAD.IADD R7, R7, 0x1, -R10.reuse ;  /* 0x000000010707d824 */ /* 0x100fe200078e0a0a */
[----:B------:R-:W-:Y:S01]  /*0a10*/  ISETP.GT.AND P1, PT, R14, 0x3f, PT ;  /* 0x0000003f0e00780c */ /* 0x000fe20003f24270 */
[----:B------:R-:W-:Y:S01]  /*0a20*/  @!P0 IMAD.IADD R8, R8, 0x1, -R10 ;  /* 0x0000000108088824 */ /* 0x000fe200078e0a0a */
[----:B------:R-:W-:Y:S01]  /*0a30*/  ISETP.GT.U32.AND P3, PT, R10, R5, PT ;  /* 0x000000050a00720c */ /* 0x000fe20003f64070 */
[--C-:B------:R-:W-:Y:S01]  /*0a40*/  IMAD R89, R6, 0x40, R11.reuse ;  /* 0x0000004006597824 */ /* 0x100fe200078e020b */
[----:B------:R-:W-:Y:S01]  /*0a50*/  SEL R6, RZ, 0x10, !P1 ;  /* 0x00000010ff067807 */ /* 0x000fe20004800000 */
[--C-:B------:R-:W-:Y:S01]  /*0a60*/  IMAD R88, R88, 0x40, R11.reuse ;  /* 0x0000004058587824 */ /* 0x100fe200078e020b */
[----:B------:R-:W-:Y:S01]  /*0a70*/  ISETP.GT.U32.AND P1, PT, R10, R8, PT ;  /* 0x000000080a00720c */ /* 0x000fe20003f24070 */
[----:B------:R-:W-:Y:S01]  /*0a80*/  @!P4 IMAD.IADD R9, R9, 0x1, -R16 ;  /* 0x000000010909c824 */ /* 0x000fe200078e0a10 */
[----:B------:R-:W-:Y:S01]  /*0a90*/  LOP3.LUT R90, R90, 0x30, RZ, 0xc0, !PT ;  /* 0x000000305a5a7812 */ /* 0x000fe200078ec0ff */
[--C-:B------:R-:W-:Y:S01]  /*0aa0*/  @!P6 IMAD.IADD R4, R4, 0x1, -R10.reuse ;  /* 0x000000010404e824 */ /* 0x100fe200078e0a0a */
[----:B------:R-:W-:Y:S01]  /*0ab0*/  ISETP.GT.U32.AND P0, PT, R10, R7, PT ;  /* 0x000000070a00720c */ /* 0x000fe20003f04070 */
[--C-:B------:R-:W-:Y:S01]  /*0ac0*/  IMAD R87, R87, 0x40, R11.reuse ;  /* 0x0000004057577824 */ /* 0x100fe200078e020b */
[----:B------:R-:W-:Y:S01]  /*0ad0*/  ISETP.GE.AND P4, PT, R53, RZ, PT ;  /* 0x000000ff3500720c */ /* 0x000fe20003f86270 */
[----:B------:R-:W-:Y:S01]  /*0ae0*/  IMAD R86, R86, 0x40, R11 ;  /* 0x0000004056567824 */ /* 0x000fe200078e020b */
[----:B------:R-:W-:Y:S01]  /*0af0*/  ISETP.GE.AND P2, PT, R90, c[0x0][0x180], PT ;  /* 0x000060005a007a0c */ /* 0x000fe20003f46270 */
[----:B------:R-:W-:Y:S01]  /*0b00*/  @!P3 IMAD.IADD R5, R5, 0x1, -R10 ;  /* 0x000000010505b824 */ /* 0x000fe200078e0a0a */
[----:B------:R-:W-:-:S02]  /*0b10*/  ISETP.GE.AND P6, PT, R52, RZ, PT ;  /* 0x000000ff3400720c */ /* 0x000fc40003fc6270 */
[----:B------:R-:W-:Y:S01]  /*0b20*/  SEL R6, R6, RZ, !P2 ;  /* 0x000000ff06067207 */ /* 0x000fe20005000000 */
[--C-:B------:R-:W-:Y:S01]  /*0b30*/  @!P1 IMAD.IADD R8, R8, 0x1, -R10.reuse ;  /* 0x0000000108089824 */ /* 0x100fe200078e0a0a */
[----:B------:R-:W-:Y:S02]  /*0b40*/  ISETP.GT.U32.AND P5, PT, R16, R9, PT ;  /* 0x000000091000720c */ /* 0x000fe40003fa4070 */
[----:B------:R-:W-:Y:S01]  /*0b50*/  ISETP.NE.U32.AND P3, PT, R6, RZ, PT ;  /* 0x000000ff0600720c */ /* 0x000fe20003f65070 */
[----:B------:R-:W-:Y:S01]  /*0b60*/  IMAD.MOV.U32 R6, RZ, RZ, R5 ;  /* 0x000000ffff067224 */ /* 0x000fe200078e0005 */
[----:B------:R-:W-:Y:S01]  /*0b70*/  ISETP.GE.AND P1, PT, R2, RZ, PT ;  /* 0x000000ff0200720c */ /* 0x000fe20003f26270 */
[----:B------:R-:W-:Y:S01]  /*0b80*/  @!P0 IMAD.IADD R7, R7, 0x1, -R10 ;  /* 0x0000000107078824 */ /* 0x000fe200078e0a0a */
[----:B------:R-:W-:Y:S01]  /*0b90*/  ISETP.GE.AND P0, PT, R18, RZ, PT ;  /* 0x000000ff1200720c */ /* 0x000fe20003f06270 */
[----:B------:R-:W-:Y:S01]  /*0ba0*/  @!P4 IMAD.MOV R4, RZ, RZ, -R4 ;  /* 0x000000ffff04c224 */ /* 0x000fe200078e0a04 */
[----:B------:R-:W-:Y:S01]  /*0bb0*/  ISETP.GE.AND P4, PT, R3, RZ, PT ;  /* 0x000000ff0300720c */ /* 0x000fe20003f86270 */
[----:B------:R-:W-:Y:S01]  /*0bc0*/  @!P6 IMAD.MOV R6, RZ, RZ, -R6 ;  /* 0x000000ffff06e224 */ /* 0x000fe200078e0a06 */
[----:B------:R-:W-:-:S02]  /*0bd0*/  ISETP.NE.AND P6, PT, RZ, c[0x0][0x17c], PT ;  /* 0x00005f00ff007a0c */ /* 0x000fc40003fc5270 */
[----:B------:R-:W-:Y:S01]  /*0be0*/  LOP3.LUT R5, RZ, c[0x0][0x178], RZ, 0x33, !PT ;  /* 0x00005e00ff057a12 */ /* 0x000fe200078e33ff */
[----:B------:R-:W-:Y:S01]  /*0bf0*/  @!P5 IMAD.IADD R9, R9, 0x1, -R16 ;  /* 0x000000010909d824 */ /* 0x000fe200078e0a10 */
[----:B------:R-:W-:-:S03]  /*0c00*/  ISETP.NE.AND P5, PT, RZ, c[0x0][0x178], PT ;  /* 0x00005e00ff007a0c */ /* 0x000fc60003fa5270 */
[----:B------:R-:W-:Y:S01]  /*0c10*/  @!P1 IMAD.MOV R7, RZ, RZ, -R7 ;  /* 0x000000ffff079224 */ /* 0x000fe200078e0a07 */
[C---:B------:R-:W-:Y:S01]  /*0c20*/  SEL R13, R5.reuse, R6, !P5 ;  /* 0x00000006050d7207 */ /* 0x040fe20006800000 */
[----:B------:R-:W-:Y:S01]  /*0c30*/  @!P0 IMAD.MOV R9, RZ, RZ, -R9 ;  /* 0x000000ffff098224 */ /* 0x000fe200078e0a09 */
[C---:B------:R-:W-:Y:S01]  /*0c40*/  SEL R11, R5.reuse, R4, !P5 ;  /* 0x00000004050b7207 */ /* 0x040fe20006800000 */
[----:B------:R-:W-:Y:S01]  /*0c50*/  @!P4 IMAD.MOV R8, RZ, RZ, -R8 ;  /* 0x000000ffff08c224 */ /* 0x000fe200078e0a08 */
[----:B------:R-:W-:Y:S01]  /*0c60*/  SEL R15, R5, R7, !P5 ;  /* 0x00000007050f7207 */ /* 0x000fe20006800000 */
[--C-:B------:R-:W-:Y:S01]  /*0c70*/  IMAD R7, R13, c[0x0][0x184], R90.reuse ;  /* 0x000061000d077a24 */ /* 0x100fe200078e025a */
[----:B------:R-:W-:Y:S02]  /*0c80*/  @!P6 LOP3.LUT R9, RZ, c[0x0][0x17c], RZ, 0x33, !PT ;  /* 0x00005f00ff09ea12 */ /* 0x000fe400078e33ff */
[----:B------:R-:W-:Y:S01]  /*0c90*/  SEL R17, R5, R8, !P5 ;  /* 0x0000000805117207 */ /* 0x000fe20006800000 */
[--C-:B------:R-:W-:Y:S01]  /*0ca0*/  IMAD R5, R11, c[0x0][0x184], R90.reuse ;  /* 0x000061000b057a24 */ /* 0x100fe200078e025a */
[----:B------:R-:W-:Y:S01]  /*0cb0*/  IADD3 R6, P4, R7, c[0x0][0x160], RZ ;  /* 0x0000580007067a10 */ /* 0x000fe20007f9e0ff */
[--C-:B------:R-:W-:Y:S01]  /*0cc0*/  IMAD R8, R9, c[0x0][0x188], R90.reuse ;  /* 0x0000620009087a24 */ /* 0x100fe200078e025a */
[----:B------:R-:W-:Y:S01]  /*0cd0*/  ISETP.GE.AND P1, PT, R90, UR4, PT ;  /* 0x000000045a007c0c */ /* 0x000fe2000bf26270 */
[--C-:B------:R-:W-:Y:S01]  /*0ce0*/  IMAD R9, R15, c[0x0][0x184], R90.reuse ;  /* 0x000061000f097a24 */ /* 0x100fe200078e025a */
[----:B------:R-:W-:Y:S01]  /*0cf0*/  LEA.HI.X.SX32 R7, R7, c[0x0][0x164], 0x1, P4 ;  /* 0x0000590007077a11 */ /* 0x000fe200020f0eff */
[----:B------:R-:W-:Y:S01]  /*0d00*/  IMAD R11, R17, c[0x0][0x184], R90 ;  /* 0x00006100110b7a24 */ /* 0x000fe200078e025a */
[----:B------:R-:W-:-:S02]  /*0d10*/  IADD3 R12, P4, R8, c[0x0][0x168], RZ ;  /* 0x00005a00080c7a10 */ /* 0x000fc40007f9e0ff */
[----:B------:R-:W-:Y:S02]  /*0d20*/  ISETP.GT.AND P6, PT, R14, 0x7f, PT ;  /* 0x0000007f0e00780c */ /* 0x000fe40003fc4270 */
[----:B------:R-:W-:Y:S02]  /*0d30*/  SEL R10, RZ, 0x10, P1 ;  /* 0x00000010ff0a7807 */ /* 0x000fe40000800000 */
[----:B------:R-:W-:Y:S02]  /*0d40*/  IADD3 R4, P0, R5, c[0x0][0x160], RZ ;  /* 0x0000580005047a10 */ /* 0x000fe40007f1e0ff */
[----:B------:R-:W-:Y:S02]  /*0d50*/  LEA.HI.X.SX32 R13, R8, c[0x0][0x16c], 0x1, P4 ;  /* 0x00005b00080d7a11 */ /* 0x000fe400020f0eff */
[----:B------:R-:W-:Y:S02]  /*0d60*/  IADD3 R8, P4, R9, c[0x0][0x160], RZ ;  /* 0x0000580009087a10 */ /* 0x000fe40007f9e0ff */
[----:B------:R-:W-:-:S02]  /*0d70*/  SEL R15, R10, RZ, P6 ;  /* 0x000000ff0a0f7207 */ /* 0x000fc40003000000 */
[----:B------:R-:W-:Y:S02]  /*0d80*/  IADD3 R10, P6, R11, c[0x0][0x160], RZ ;  /* 0x000058000b0a7a10 */ /* 0x000fe40007fde0ff */
[----:B------:R-:W-:Y:S02]  /*0d90*/  LEA.HI.X.SX32 R5, R5, c[0x0][0x164], 0x1, P0 ;  /* 0x0000590005057a11 */ /* 0x000fe400000f0eff */
[----:B------:R-:W-:Y:S02]  /*0da0*/  LEA.HI.X.SX32 R9, R9, c[0x0][0x164], 0x1, P4 ;  /* 0x0000590009097a11 */ /* 0x000fe400020f0eff */
[----:B------:R-:W-:Y:S01]  /*0db0*/  LEA.HI.X.SX32 R11, R11, c[0x0][0x164], 0x1, P6 ;  /* 0x000059000b0b7a11 */ /* 0x000fe200030f0eff */
[----:B------:R1:W-:Y:S01]  /*0dc0*/  LDGSTS.E.BYPASS.128 [R89], [R4.64], P3 ;  /* 0x0000000004597fae */ /* 0x0003e20009901c4a */
[----:B------:R-:W-:Y:S02]  /*0dd0*/  ISETP.NE.U32.AND P4, PT, R15, RZ, PT ;  /* 0x000000ff0f00720c */ /* 0x000fe40003f85070 */
[----:B------:R-:W-:Y:S01]  /*0de0*/  ISETP.GE.AND P0, PT, R90, UR5, PT ;  /* 0x000000055a007c0c */ /* 0x000fe2000bf06270 */
[----:B------:R1:W-:Y:S01]  /*0df0*/  LDGSTS.E.BYPASS.128 [R88], [R6.64], P3 ;  /* 0x0000000006587fae */ /* 0x0003e20009901c4a */
[----:B------:R-:W-:-:S02]  /*0e00*/  ISETP.GT.AND P5, PT, R14, 0xbf, PT ;  /* 0x000000bf0e00780c */ /* 0x000fc40003fa4270 */
[----:B------:R-:W-:Y:S01]  /*0e10*/  SEL R16, RZ, 0x10, P0 ;  /* 0x00000010ff107807 */ /* 0x000fe20000000000 */
[----:B------:R1:W-:Y:S03]  /*0e20*/  LDGSTS.E.BYPASS.128 [R87], [R8.64], P3 ;  /* 0x0000000008577fae */ /* 0x0003e60009901c4a */
[----:B------:R-:W-:Y:S01]  /*0e30*/  SEL R16, R16, RZ, P5 ;  /* 0x000000ff10107207 */ /* 0x000fe20002800000 */
[----:B------:R1:W-:Y:S03]  /*0e40*/  LDGSTS.E.BYPASS.128 [R86], [R10.64], P3 ;  /* 0x000000000a567fae */ /* 0x0003e60009901c4a */
[----:B------:R-:W-:Y:S01]  /*0e50*/  ISETP.NE.U32.AND P5, PT, R16, RZ, PT ;  /* 0x000000ff1000720c */ /* 0x000fe20003fa5070 */
[----:B------:R-:W0:Y:S04]  /*0e60*/  LDGDEPBAR ;  /* 0x00000000000079af */ /* 0x000e280000000000 */
[----:B------:R1:W-:Y:S01]  /*0e70*/  LDGSTS.E.BYPASS.128 [R89+0x6000], [R12.64], P3 ;  /* 0x060000000c597fae */ /* 0x0003e20009901c4a */
[----:B------:R-:W-:-:S03]  /*0e80*/  ISETP.GE.AND P3, PT, R14, 0x40, PT ;  /* 0x000000400e00780c */ /* 0x000fc60003f66270 */
[----:B------:R-:W0:Y:S04]  /*0e90*/  LDGDEPBAR ;  /* 0x00000000000079af */ /* 0x000e280000000000 */
[----:B------:R-:W-:Y:S06]  /*0ea0*/  BAR.SYNC.DEFER_BLOCKING 0x0 ;  /* 0x0000000000007b1d */ /* 0x000fec0000010000 */
[----:B------:R-:W-:Y:S01]  /*0eb0*/  @!PT LDS RZ, [RZ] ;  /* 0x00000000fffff984 */ /* 0x000fe20000000800 */
[----:B------:R-:W-:Y:S01]  /*0ec0*/  @!PT LDS RZ, [RZ] ;  /* 0x00000000fffff984 */ /* 0x000fe20000000800 */
[----:B------:R-:W-:Y:S01]  /*0ed0*/  @!PT LDS RZ, [RZ] ;  /* 0x00000000fffff984 */ /* 0x000fe20000000800 */
[----:B------:R1:W-:Y:S04]  /*0ee0*/  LDGSTS.E.BYPASS.128 [R89+0x2000], [R4.64+0x40], P4 ;  /* 0x0200004004597fae */ /* 0x0003e8000a101c4a */
[----:B------:R1:W-:Y:S04]  /*0ef0*/  LDGSTS.E.BYPASS.128 [R88+0x2000], [R6.64+0x40], P4 ;  /* 0x0200004006587fae */ /* 0x0003e8000a101c4a */
[----:B------:R1:W-:Y:S04]  /*0f00*/  LDGSTS.E.BYPASS.128 [R87+0x2000], [R8.64+0x40], P4 ;  /* 0x0200004008577fae */ /* 0x0003e8000a101c4a */
[----:B------:R1:W-:Y:S04]  /*0f10*/  LDGSTS.E.BYPASS.128 [R86+0x2000], [R10.64+0x40], P4 ;  /* 0x020000400a567fae */ /* 0x0003e8000a101c4a */
[----:B------:R-:W0:Y:S04]  /*0f20*/  LDGDEPBAR ;  /* 0x00000000000079af */ /* 0x000e280000000000 */
[----:B------:R1:W-:Y:S04]  /*0f30*/  LDGSTS.E.BYPASS.128 [R89+0x6800], [R12.64+0x40], P4 ;  /* 0x068000400c597fae */ /* 0x0003e8000a101c4a */
        /* <DEDUP_REMOVED lines=11> */
[----:B------:R-:W0:Y:S01]  /*0ff0*/  LDGDEPBAR ;  /* 0x00000000000079af */ /* 0x000e220000000000 */
[----:B------:R-:W-:-:S04]  /*1000*/  DEPBAR.LE SB0, 0x4 ;  /* 0x000081000000791a */ /* 0x000fc80000000000 */
[----:B------:R-:W-:Y:S06]  /*1010*/  BAR.SYNC.DEFER_BLOCKING 0x0 ;  /* 0x0000000000007b1d */ /* 0x000fec0000010000 */
[----:B------:R-:W-:Y:S05]  /*1020*/  @!P3 BRA `(.L_x_0) ;  /* 0x00001e900000b947 */ /* 0x000fea0003800000 */
[--C-:B-1----:R-:W-:Y:S01]  /*1030*/  SHF.R.U32.HI R16, RZ, 0x3, R79.reuse ;  /* 0x00000003ff107819 */ /* 0x102fe2000001164f */
[----:B------:R-:W-:Y:S01]  /*1040*/  IMAD.SHL.U32 R20, R79, 0x40, RZ ;  /* 0x000000404f147824 */ /* 0x000fe200078e00ff */
[----:B------:R-:W-:Y:S01]  /*1050*/  SHF.R.U32.HI R21, RZ, 0x1, R79 ;  /* 0x00000001ff157819 */ /* 0x000fe2000001164f */
[----:B------:R-:W-:Y:S01]  /*1060*/  IMAD.SHL.U32 R19, R91, 0x2, RZ ;  /* 0x000000025b137824 */ /* 0x000fe200078e00ff */
[----:B------:R-:W-:Y:S01]  /*1070*/  SHF.R.U32.HI R17, RZ, 0x4, R92 ;  /* 0x00000004ff117819 */ /* 0x000fe2000001165c */
[----:B------:R-:W-:Y:S01]  /*1080*/  IMAD.MOV.U32 R93, RZ, RZ, 0x2 ;  /* 0x00000002ff5d7424 */ /* 0x000fe200078e00ff */
[----:B------:R-:W-:Y:S01]  /*1090*/  SHF.R.S32.HI R15, RZ, 0x1f, R14 ;  /* 0x0000001fff0f7819 */ /* 0x000fe2000001140e */
[----:B------:R-:W-:Y:S01]  /*10a0*/  CS2R R44, SRZ ;  /* 0x00000000002c7805 */ /* 0x000fe2000001ff00 */
[----:B------:R-:W-:Y:S01]  /*10b0*/  SGXT.U32 R16, R16, 0x1 ;  /* 0x000000011010781a */ /* 0x000fe20000000000 */
[----:B------:R-:W-:Y:S01]  /*10c0*/  CS2R R46, SRZ ;  /* 0x00000000002e7805 */ /* 0x000fe2000001ff00 */
[----:B------:R-:W-:Y:S01]  /*10d0*/  SGXT.U32 R21, R21, 0x2 ;  /* 0x000000021515781a */ /* 0x000fe20000000000 */
[----:B------:R-:W-:Y:S01]  /*10e0*/  CS2R R48, SRZ ;  /* 0x0000000000307805 */ /* 0x000fe2000001ff00 */
[----:B------:R-:W-:Y:S01]  /*10f0*/  IADD3 R18, R17, 0x2, RZ ;  /* 0x0000000211127810 */ /* 0x000fe20007ffe0ff */
[----:B------:R-:W-:Y:S01]  /*1100*/  CS2R R50, SRZ ;  /* 0x0000000000327805 */ /* 0x000fe2000001ff00 */
[----:B------:R-:W-:Y:S01]  /*1110*/  LEA.HI R15, R15, R14, RZ, 0x6 ;  /* 0x0000000e0f0f7211 */ /* 0x000fe200078f30ff */
[----:B------:R-:W-:Y:S01]  /*1120*/  CS2R R24, SRZ ;  /* 0x0000000000187805 */ /* 0x000fe2000001ff00 */
[----:B------:R-:W-:Y:S01]  /*1130*/  LOP3.LUT R14, R20, 0x1c0, RZ, 0xe2, !PT ;  /* 0x000001c0140e7812 */ /* 0x000fe200078ee2ff */
[----:B------:R-:W-:Y:S01]  /*1140*/  CS2R R26, SRZ ;  /* 0x00000000001a7805 */ /* 0x000fe2000001ff00 */
[C---:B------:R-:W-:Y:S01]  /*1150*/  LOP3.LUT R19, R16.reuse, 0x6, R19, 0xf8, !PT ;  /* 0x0000000610137812 */ /* 0x040fe200078ef813 */
[----:B------:R-:W-:Y:S01]  /*1160*/  CS2R R28, SRZ ;  /* 0x00000000001c7805 */ /* 0x000fe2000001ff00 */
[-C--:B------:R-:W-:Y:S01]  /*1170*/  LOP3.LUT R20, R16, R21.reuse, RZ, 0x3c, !PT ;  /* 0x0000001510147212 */ /* 0x080fe200078e3cff */
[----:B------:R-:W-:Y:S01]  /*1180*/  CS2R R30, SRZ ;  /* 0x00000000001e7805 */ /* 0x000fe2000001ff00 */
[-C--:B------:R-:W-:Y:S01]  /*1190*/  LOP3.LUT R18, R18, R21.reuse, RZ, 0x3c, !PT ;  /* 0x0000001512127212 */ /* 0x080fe200078e3cff */
[----:B------:R-:W-:Y:S01]  /*11a0*/  IMAD R19, R19, 0x200, R14 ;  /* 0x0000020013137824 */ /* 0x000fe200078e020e */
[----:B------:R-:W-:Y:S01]  /*11b0*/  LOP3.LUT R16, R21, 0x2, R16, 0x1e, !PT ;  /* 0x0000000215107812 */ /* 0x000fe200078e1e10 */
[----:B------:R-:W-:Y:S01]  /*11c0*/  IMAD.SHL.U32 R20, R20, 0x10, RZ ;  /* 0x0000001014147824 */ /* 0x000fe200078e00ff */
[C---:B------:R-:W-:Y:S01]  /*11d0*/  LOP3.LUT R21, R17.reuse, R21, RZ, 0x3c, !PT ;  /* 0x0000001511157212 */ /* 0x040fe200078e3cff */
[----:B------:R-:W-:Y:S01]  /*11e0*/  IMAD R17, R17, 0x200, R14 ;  /* 0x0000020011117824 */ /* 0x000fe200078e020e */
[----:B------:R-:W-:Y:S01]  /*11f0*/  F2FP.PACK_AB.RZ R22, RZ, RZ ;  /* 0x000000ffff16723e */ /* 0x000fe200000180ff */
[----:B------:R-:W-:Y:S01]  /*1200*/  IMAD.SHL.U32 R18, R18, 0x10, RZ ;  /* 0x0000001012127824 */ /* 0x000fe200078e00ff */
[----:B------:R-:W-:Y:S01]  /*1210*/  IADD3 R54, P6, R12, 0xc0, RZ ;  /* 0x000000c00c367810 */ /* 0x000fe20007fde0ff */
[----:B------:R-:W-:Y:S01]  /*1220*/  IMAD.SHL.U32 R14, R21, 0x10, RZ ;  /* 0x00000010150e7824 */ /* 0x000fe200078e00ff */
[----:B------:R-:W-:Y:S01]  /*1230*/  IADD3 R66, P3, R10, 0xc0, RZ ;  /* 0x000000c00a427810 */ /* 0x000fe20007f7e0ff */
[----:B------:R-:W-:Y:S01]  /*1240*/  IMAD.SHL.U32 R16, R16, 0x10, RZ ;  /* 0x0000001010107824 */ /* 0x000fe200078e00ff */
[----:B------:R-:W-:Y:S01]  /*1250*/  IADD3 R68, P4, R8, 0xc0, RZ ;  /* 0x000000c008447810 */ /* 0x000fe20007f9e0ff */
[----:B------:R-:W-:Y:S01]  /*1260*/  IMAD.X R55, RZ, RZ, R13, P6 ;  /* 0x000000ffff377224 */ /* 0x000fe200030e060d */
[C---:B------:R-:W-:Y:S01]  /*1270*/  LOP3.LUT R83, R19.reuse, R14, RZ, 0xfc, !PT ;  /* 0x0000000e13537212 */ /* 0x040fe200078efcff */
[----:B------:R-:W-:Y:S01]  /*1280*/  CS2R R32, SRZ ;  /* 0x0000000000207805 */ /* 0x000fe2000001ff00 */
[----:B------:R-:W-:Y:S01]  /*1290*/  PRMT R14, R22, 0x5410, R22 ;  /* 0x00005410160e7816 */ /* 0x000fe20000000016 */
[----:B------:R-:W-:Y:S01]  /*12a0*/  CS2R R34, SRZ ;  /* 0x0000000000227805 */ /* 0x000fe2000001ff00 */
[----:B------:R-:W-:Y:S01]  /*12b0*/  IADD3 R70, P5, R6, 0xc0, RZ ;  /* 0x000000c006467810 */ /* 0x000fe20007fbe0ff */
[----:B------:R-:W-:Y:S01]  /*12c0*/  CS2R R22, SRZ ;  /* 0x0000000000167805 */ /* 0x000fe2000001ff00 */
[----:B------:R-:W-:Y:S01]  /*12d0*/  LOP3.LUT R14, R14, 0xfffefffe, RZ, 0xc0, !PT ;  /* 0xfffefffe0e0e7812 */ /* 0x000fe200078ec0ff */
[----:B------:R-:W-:Y:S01]  /*12e0*/  CS2R R36, SRZ ;  /* 0x0000000000247805 */ /* 0x000fe2000001ff00 */
[----:B------:R-:W-:Y:S01]  /*12f0*/  IADD3 R76, P6, R4, 0xc0, RZ ;  /* 0x000000c0044c7810 */ /* 0x000fe20007fde0ff */
[----:B------:R-:W-:Y:S01]  /*1300*/  CS2R R38, SRZ ;  /* 0x0000000000267805 */ /* 0x000fe2000001ff00 */
[----:B------:R-:W-:Y:S01]  /*1310*/  SHF.R.S32.HI R85, RZ, 0x6, R15 ;  /* 0x00000006ff557819 */ /* 0x000fe2000001140f */
[----:B------:R-:W-:Y:S01]  /*1320*/  CS2R R40, SRZ ;  /* 0x0000000000287805 */ /* 0x000fe2000001ff00 */
[----:B------:R-:W-:Y:S01]  /*1330*/  IADD3 R14, R14, 0x800080, RZ ;  /* 0x008000800e0e7810 */ /* 0x000fe20007ffe0ff */
[----:B------:R-:W-:Y:S01]  /*1340*/  CS2R R42, SRZ ;  /* 0x00000000002a7805 */ /* 0x000fe2000001ff00 */
[-C--:B------:R-:W-:Y:S01]  /*1350*/  LOP3.LUT R81, R20, R17.reuse, RZ, 0xfc, !PT ;  /* 0x0000001114517212 */ /* 0x080fe200078efcff */
[----:B------:R-:W-:Y:S01]  /*1360*/  IMAD.X R67, RZ, RZ, R11, P3 ;  /* 0x000000ffff437224 */ /* 0x000fe200018e060b */
[----:B------:R-:W-:Y:S01]  /*1370*/  LOP3.LUT R82, R19, R18, RZ, 0xfc, !PT ;  /* 0x0000001213527212 */ /* 0x000fe200078efcff */
[----:B------:R-:W-:Y:S01]  /*1380*/  CS2R R20, SRZ ;  /* 0x0000000000147805 */ /* 0x000fe2000001ff00 */
[----:B------:R-:W-:Y:S01]  /*1390*/  LOP3.LUT R80, R16, R17, RZ, 0xfc, !PT ;  /* 0x0000001110507212 */ /* 0x000fe200078efcff */
[----:B------:R-:W-:Y:S01]  /*13a0*/  IMAD.X R69, RZ, RZ, R9, P4 ;  /* 0x000000ffff457224 */ /* 0x000fe200020e0609 */
[----:B------:R-:W-:Y:S01]  /*13b0*/  PLOP3.LUT P1, PT, P1, PT, PT, 0x8, 0x0 ;  /* 0x000000000000781c */ /* 0x000fe20000f2e170 */
[----:B------:R-:W-:Y:S01]  /*13c0*/  IMAD.X R71, RZ, RZ, R7, P5 ;  /* 0x000000ffff477224 */ /* 0x000fe200028e0607 */
[----:B------:R-:W-:Y:S01]  /*13d0*/  PLOP3.LUT P0, PT, P0, PT, PT, 0x8, 0x0 ;  /* 0x000000000000781c */ /* 0x000fe2000070e170 */
[----:B------:R-:W-:Y:S01]  /*13e0*/  IMAD.X R77, RZ, RZ, R5, P6 ;  /* 0x000000ffff4d7224 */ /* 0x000fe200030e0605 */
[----:B------:R-:W-:Y:S01]  /*13f0*/  PLOP3.LUT P2, PT, P2, PT, PT, 0x8, 0x0 ;  /* 0x000000000000781c */ /* 0x000fe2000174e170 */
[----:B------:R-:W-:Y:S01]  /*1400*/  UIADD3 UR7, UR7, -0xc0, URZ ;  /* 0xffffff4007077890 */ /* 0x000fe2000fffe03f */
[----:B------:R-:W-:Y:S01]  /*1410*/  IADD3 R84, R85, -0x3, RZ ;  /* 0xfffffffd55547810 */ /* 0x000fe20007ffe0ff */
[----:B------:R-:W-:Y:S01]  /*1420*/  UMOV UR8, 0x6000 ;  /* 0x0000600000087882 */ /* 0x000fe20000000000 */
[----:B------:R-:W-:Y:S01]  /*1430*/  PRMT R78, R14, 0x7531, R14 ;  /* 0x000075310e4e7816 */ /* 0x000fe2000000000e */
[----:B------:R-:W-:-:S02]  /*1440*/  UMOV UR4, URZ ;  /* 0x0000003f00047c82 */ /* 0x000fc40008000000 */
[----:B------:R-:W-:Y:S02]  /*1450*/  UMOV UR5, URZ ;  /* 0x0000003f00057c82 */ /* 0x000fe40008000000 */
[----:B------:R-:W-:Y:S02]  /*1460*/  UMOV UR6, URZ ;  /* 0x0000003f00067c82 */ /* 0x000fe40008000000 */
.L_x_2:
[----:B------:R-:W1:Y:S01]  /*1470*/  LDS.128 R4, [R89+UR5] ;  /* 0x0000000559047984 */ /* 0x000e620008000c00 */
[C---:B------:R-:W-:Y:S01]  /*1480*/  PRMT R62, R78.reuse, 0x7770, RZ ;  /* 0x000077704e3e7816 */ /* 0x040fe200000000ff */
[----:B------:R-:W-:Y:S01]  /*1490*/  UIADD3 UR4, UR4, 0x1, URZ ;  /* 0x0000000104047890 */ /* 0x000fe2000fffe03f */
[C---:B------:R-:W-:Y:S01]  /*14a0*/  PRMT R61, R78.reuse, 0x7771, RZ ;  /* 0x000077714e3d7816 */ /* 0x040fe200000000ff */
[----:B------:R-:W2:Y:S01]  /*14b0*/  LDS.128 R8, [R88+UR5] ;  /* 0x0000000558087984 */ /* 0x000ea20008000c00 */
[C---:B------:R-:W-:Y:S01]  /*14c0*/  PRMT R60, R78.reuse, 0x7772, RZ ;  /* 0x000077724e3c7816 */ /* 0x040fe200000000ff */
[----:B------:R-:W-:Y:S01]  /*14d0*/  UISETP.GE.AND UP0, UPT, UR4, 0x3, UPT ;  /* 0x000000030400788c */ /* 0x000fe2000bf06270 */
[----:B------:R-:W-:Y:S02]  /*14e0*/  PRMT R75, R78, 0x7773, RZ ;  /* 0x000077734e4b7816 */ /* 0x000fe400000000ff */
[----:B------:R-:W-:Y:S01]  /*14f0*/  ISETP.GE.AND P3, PT, R90, UR7, PT ;  /* 0x000000075a007c0c */ /* 0x000fe2000bf66270 */
[----:B------:R-:W-:Y:S01]  /*1500*/  USEL UR4, UR4, URZ, !UP0 ;  /* 0x0000003f04047287 */ /* 0x000fe2000c000000 */
[----:B------:R-:W-:Y:S01]  /*1510*/  IADD3 R93, R93, 0x1, RZ ;  /* 0x000000015d5d7810 */ /* 0x000fe20007ffe0ff */
[----:B------:R-:W-:Y:S01]  /*1520*/  UIADD3 UR7, UR7, -0x40, URZ ;  /* 0xffffffc007077890 */ /* 0x000fe2000fffe03f */
[----:B-1----:R-:W-:-:S02]  /*1530*/  PRMT R13, R7, 0x7770, RZ ;  /* 0x00007770070d7816 */ /* 0x002fc400000000ff */
[----:B------:R-:W-:Y:S02]  /*1540*/  PRMT R12, R7, 0x7771, RZ ;  /* 0x00007771070c7816 */ /* 0x000fe400000000ff */
[----:B------:R-:W-:Y:S02]  /*1550*/  SEL R13, R13, R62, P2 ;  /* 0x0000003e0d0d7207 */ /* 0x000fe40001000000 */
[----:B------:R-:W-:Y:S02]  /*1560*/  SEL R12, R12, R61, P2 ;  /* 0x0000003d0c0c7207 */ /* 0x000fe40001000000 */
[----:B------:R-:W-:Y:S02]  /*1570*/  LOP3.LUT R13, R13, 0xffff, RZ, 0xc0, !PT ;  /* 0x0000ffff0d0d7812 */ /* 0x000fe400078ec0ff */
[----:B------:R-:W-:Y:S02]  /*1580*/  PRMT R17, R6, 0x7770, RZ ;  /* 0x0000777006117816 */ /* 0x000fe400000000ff */
[----:B------:R-:W-:-:S02]  /*1590*/  PRMT R57, R4, 0x7770, RZ ;  /* 0x0000777004397816 */ /* 0x000fc400000000ff */
[----:B------:R-:W-:Y:S02]  /*15a0*/  PRMT R15, R12, 0x7604, R13 ;  /* 0x000076040c0f7816 */ /* 0x000fe4000000000d */
[----:B------:R-:W-:Y:S02]  /*15b0*/  PRMT R12, R6, 0x7771, RZ ;  /* 0x00007771060c7816 */ /* 0x000fe400000000ff */
[----:B------:R-:W-:Y:S02]  /*15c0*/  PRMT R14, R4, 0x7771, RZ ;  /* 0x00007771040e7816 */ /* 0x000fe400000000ff */
[----:B------:R-:W-:Y:S02]  /*15d0*/  PRMT R16, R5, 0x7771, RZ ;  /* 0x0000777105107816 */ /* 0x000fe400000000ff */
[----:B------:R-:W-:Y:S02]  /*15e0*/  PRMT R13, R7, 0x7772, RZ ;  /* 0x00007772070d7816 */ /* 0x000fe400000000ff */
[----:B------:R-:W-:-:S02]  /*15f0*/  SEL R17, R17, R62, P2 ;  /* 0x0000003e11117207 */ /* 0x000fc40001000000 */
[----:B------:R-:W-:Y:S02]  /*1600*/  SEL R57, R57, R62, P2 ;  /* 0x0000003e39397207 */ /* 0x000fe40001000000 */
[----:B------:R-:W-:Y:S02]  /*1610*/  PRMT R63, R5, 0x7770, RZ ;  /* 0x00007770053f7816 */ /* 0x000fe400000000ff */
[-C--:B------:R-:W-:Y:S02]  /*1620*/  SEL R19, R12, R61.reuse, P2 ;  /* 0x0000003d0c137207 */ /* 0x080fe40001000000 */
[-C--:B------:R-:W-:Y:S02]  /*1630*/  SEL R59, R14, R61.reuse, P2 ;  /* 0x0000003d0e3b7207 */ /* 0x080fe40001000000 */
[----:B------:R-:W-:Y:S02]  /*1640*/  SEL R18, R16, R61, P2 ;  /* 0x0000003d10127207 */ /* 0x000fe40001000000 */
[----:B------:R-:W-:-:S02]  /*1650*/  LOP3.LUT R14, R17, 0xffff, RZ, 0xc0, !PT ;  /* 0x0000ffff110e7812 */ /* 0x000fc400078ec0ff */
[----:B------:R-:W-:Y:S02]  /*1660*/  LOP3.LUT R12, R57, 0xffff, RZ, 0xc0, !PT ;  /* 0x0000ffff390c7812 */ /* 0x000fe400078ec0ff */
[----:B------:R-:W-:Y:S02]  /*1670*/  SEL R16, R13, R60, P2 ;  /* 0x0000003c0d107207 */ /* 0x000fe40001000000 */
[----:B------:R-:W-:Y:S02]  /*1680*/  SEL R63, R63, R62, P2 ;  /* 0x0000003e3f3f7207 */ /* 0x000fe40001000000 */
[----:B--2---:R-:W-:Y:S02]  /*1690*/  PRMT R57, R11, 0x7770, RZ ;  /* 0x000077700b397816 */ /* 0x004fe400000000ff */
[----:B------:R-:W-:Y:S02]  /*16a0*/  PRMT R14, R19, 0x7604, R14 ;  /* 0x00007604130e7816 */ /* 0x000fe4000000000e */
[----:B------:R-:W-:-:S02]  /*16b0*/  PRMT R15, R16, 0x7054, R15 ;  /* 0x00007054100f7816 */ /* 0x000fc4000000000f */
[----:B------:R-:W-:Y:S02]  /*16c0*/  PRMT R13, R6, 0x7772, RZ ;  /* 0x00007772060d7816 */ /* 0x000fe400000000ff */
[----:B------:R-:W-:Y:S02]  /*16d0*/  LOP3.LUT R63, R63, 0xffff, RZ, 0xc0, !PT ;  /* 0x0000ffff3f3f7812 */ /* 0x000fe400078ec0ff */
[----:B------:R-:W-:Y:S02]  /*16e0*/  PRMT R17, R4, 0x7772, RZ ;  /* 0x0000777204117816 */ /* 0x000fe400000000ff */
[----:B------:R-:W-:Y:S02]  /*16f0*/  PRMT R19, R5, 0x7772, RZ ;  /* 0x0000777205137816 */ /* 0x000fe400000000ff */
[----:B------:R-:W-:Y:S02]  /*1700*/  PRMT R16, R11, 0x7771, RZ ;  /* 0x000077710b107816 */ /* 0x000fe400000000ff */
[----:B------:R-:W-:-:S02]  /*1710*/  SEL R57, R57, R62, P2 ;  /* 0x0000003e39397207 */ /* 0x000fc40001000000 */
[-C--:B------:R-:W-:Y:S02]  /*1720*/  SEL R13, R13, R60.reuse, P2 ;  /* 0x0000003c0d0d7207 */ /* 0x080fe40001000000 */
[----:B------:R-:W-:Y:S02]  /*1730*/  PRMT R12, R59, 0x7604, R12 ;  /* 0x000076043b0c7816 */ /* 0x000fe4000000000c */
[----:B------:R-:W-:Y:S02]  /*1740*/  PRMT R18, R18, 0x7604, R63 ;  /* 0x0000760412127816 */ /* 0x000fe4000000003f */
[-C--:B------:R-:W-:Y:S02]  /*1750*/  SEL R17, R17, R60.reuse, P2 ;  /* 0x0000003c11117207 */ /* 0x080fe40001000000 */
[----:B------:R-:W-:Y:S02]  /*1760*/  SEL R19, R19, R60, P2 ;  /* 0x0000003c13137207 */ /* 0x000fe40001000000 */
[----:B------:R-:W-:-:S02]  /*1770*/  SEL R16, R16, R61, P2 ;  /* 0x0000003d10107207 */ /* 0x000fc40001000000 */
[----:B------:R-:W-:Y:S02]  /*1780*/  LOP3.LUT R57, R57, 0xffff, RZ, 0xc0, !PT ;  /* 0x0000ffff39397812 */ /* 0x000fe400078ec0ff */
[----:B------:R-:W-:Y:S02]  /*1790*/  PRMT R14, R13, 0x7054, R14 ;  /* 0x000070540d0e7816 */ /* 0x000fe4000000000e */
[----:B------:R-:W-:Y:S02]  /*17a0*/  PRMT R12, R17, 0x7054, R12 ;  /* 0x00007054110c7816 */ /* 0x000fe4000000000c */
[----:B------:R-:W-:Y:S02]  /*17b0*/  PRMT R13, R19, 0x7054, R18 ;  /* 0x00007054130d7816 */ /* 0x000fe40000000012 */
[----:B------:R-:W-:Y:S02]  /*17c0*/  PRMT R72, R16, 0x7604, R57 ;  /* 0x0000760410487816 */ /* 0x000fe40000000039 */
[----:B------:R-:W-:-:S02]  /*17d0*/  PRMT R17, R10, 0x7770, RZ ;  /* 0x000077700a117816 */ /* 0x000fc400000000ff */
[----:B------:R-:W-:Y:S02]  /*17e0*/  PRMT R16, R10, 0x7771, RZ ;  /* 0x000077710a107816 */ /* 0x000fe400000000ff */
[----:B------:R-:W-:Y:S02]  /*17f0*/  PRMT R19, R8, 0x7770, RZ ;  /* 0x0000777008137816 */ /* 0x000fe400000000ff */
[-C--:B------:R-:W-:Y:S02]  /*1800*/  SEL R56, R17, R62.reuse, P2 ;  /* 0x0000003e11387207 */ /* 0x080fe40001000000 */
[----:B------:R-:W-:Y:S02]  /*1810*/  SEL R65, R16, R61, P2 ;  /* 0x0000003d10417207 */ /* 0x000fe40001000000 */
[----:B------:R-:W-:Y:S02]  /*1820*/  SEL R57, R19, R62, P2 ;  /* 0x0000003e13397207 */ /* 0x000fe40001000000 */
[----:B------:R-:W1:Y:S01]  /*1830*/  LDS.128 R16, [R87+UR5] ;  /* 0x0000000557107984 */ /* 0x000e620008000c00 */
[----:B------:R-:W-:-:S02]  /*1840*/  PRMT R58, R8, 0x7771, RZ ;  /* 0x00007771083a7816 */ /* 0x000fc400000000ff */
[----:B------:R-:W-:Y:S02]  /*1850*/  LOP3.LUT R57, R57, 0xffff, RZ, 0xc0, !PT ;  /* 0x0000ffff39397812 */ /* 0x000fe400078ec0ff */
[----:B------:R-:W-:Y:S02]  /*1860*/  SEL R58, R58, R61, P2 ;  /* 0x0000003d3a3a7207 */ /* 0x000fe40001000000 */
[----:B------:R-:W-:Y:S02]  /*1870*/  LOP3.LUT R56, R56, 0xffff, RZ, 0xc0, !PT ;  /* 0x0000ffff38387812 */ /* 0x000fe400078ec0ff */
[----:B------:R-:W-:Y:S02]  /*1880*/  PRMT R64, R58, 0x7604, R57 ;  /* 0x000076043a407816 */ /* 0x000fe40000000039 */
[----:B------:R-:W-:Y:S02]  /*1890*/  PRMT R57, R9, 0x7770, RZ ;  /* 0x0000777009397816 */ /* 0x000fe400000000ff */
[----:B------:R-:W-:-:S02]  /*18a0*/  PRMT R65, R65, 0x7604, R56 ;  /* 0x0000760441417816 */ /* 0x000fc40000000038 */
[----:B------:R-:W-:Y:S02]  /*18b0*/  SEL R56, R57, R62, P2 ;  /* 0x0000003e39387207 */ /* 0x000fe40001000000 */
[----:B------:R-:W-:Y:S02]  /*18c0*/  PRMT R57, R11, 0x7772, RZ ;  /* 0x000077720b397816 */ /* 0x000fe400000000ff */
[----:B------:R-:W-:Y:S02]  /*18d0*/  PRMT R58, R9, 0x7771, RZ ;  /* 0x00007771093a7816 */ /* 0x000fe400000000ff */
[----:B------:R-:W-:Y:S02]  /*18e0*/  SEL R57, R57, R60, P2 ;  /* 0x0000003c39397207 */ /* 0x000fe40001000000 */
[----:B------:R-:W-:Y:S02]  /*18f0*/  SEL R63, R58, R61, P2 ;  /* 0x0000003d3a3f7207 */ /* 0x000fe40001000000 */
[----:B------:R-:W-:-:S02]  /*1900*/  LOP3.LUT R56, R56, 0xffff, RZ, 0xc0, !PT ;  /* 0x0000ffff38387812 */ /* 0x000fc400078ec0ff */
[----:B------:R-:W-:Y:S02]  /*1910*/  PRMT R72, R57, 0x7054, R72 ;  /* 0x0000705439487816 */ /* 0x000fe40000000048 */
[----:B------:R-:W-:Y:S02]  /*1920*/  PRMT R57, R10, 0x7772, RZ ;  /* 0x000077720a397816 */ /* 0x000fe400000000ff */
[----:B------:R-:W-:Y:S02]  /*1930*/  PRMT R63, R63, 0x7604, R56 ;  /* 0x000076043f3f7816 */ /* 0x000fe40000000038 */
[----:B------:R-:W-:Y:S02]  /*1940*/  SEL R56, R57, R60, P2 ;  /* 0x0000003c39387207 */ /* 0x000fe40001000000 */
[----:B------:R-:W-:Y:S02]  /*1950*/  PRMT R59, R8, 0x7772, RZ ;  /* 0x00007772083b7816 */ /* 0x000fe400000000ff */
[----:B------:R-:W-:-:S02]  /*1960*/  PRMT R65, R56, 0x7054, R65 ;  /* 0x0000705438417816 */ /* 0x000fc40000000041 */
[----:B------:R-:W-:Y:S02]  /*1970*/  SEL R59, R59, R60, P2 ;  /* 0x0000003c3b3b7207 */ /* 0x000fe40001000000 */
[C---:B-1----:R-:W-:Y:S02]  /*1980*/  PRMT R57, R19.reuse, 0x7770, RZ ;  /* 0x0000777013397816 */ /* 0x042fe400000000ff */
[----:B------:R-:W-:Y:S02]  /*1990*/  PRMT R74, R19, 0x7771, RZ ;  /* 0x00007771134a7816 */ /* 0x000fe400000000ff */
[----:B------:R-:W-:Y:S02]  /*19a0*/  SEL R58, R57, R62, P2 ;  /* 0x0000003e393a7207 */ /* 0x000fe40001000000 */
[----:B------:R-:W-:Y:S02]  /*19b0*/  PRMT R57, R9, 0x7772, RZ ;  /* 0x0000777209397816 */ /* 0x000fe400000000ff */
[----:B------:R-:W-:-:S02]  /*19c0*/  LOP3.LUT R58, R58, 0xffff, RZ, 0xc0, !PT ;  /* 0x0000ffff3a3a7812 */ /* 0x000fc400078ec0ff */
[----:B------:R-:W-:Y:S02]  /*19d0*/  SEL R56, R57, R60, P2 ;  /* 0x0000003c39387207 */ /* 0x000fe40001000000 */
[----:B------:R-:W-:Y:S02]  /*19e0*/  SEL R57, R74, R61, P2 ;  /* 0x0000003d4a397207 */ /* 0x000fe40001000000 */
[----:B------:R-:W-:Y:S02]  /*19f0*/  PRMT R63, R56, 0x7054, R63 ;  /* 0x00007054383f7816 */ /* 0x000fe4000000003f */
[----:B------:R-:W-:Y:S02]  /*1a00*/  PRMT R56, R7, 0x7773, RZ ;  /* 0x0000777307387816 */ /* 0x000fe400000000ff */
[----:B------:R-:W-:Y:S02]  /*1a10*/  PRMT R7, R19, 0x7772, RZ ;  /* 0x0000777213077816 */ /* 0x000fe400000000ff */
[----:B------:R-:W-:-:S02]  /*1a20*/  PRMT R57, R57, 0x7604, R58 ;  /* 0x0000760439397816 */ /* 0x000fc4000000003a */
[----:B------:R-:W-:Y:S02]  /*1a30*/  SEL R58, R7, R60, P2 ;  /* 0x0000003c073a7207 */ /* 0x000fe40001000000 */
[----:B------:R-:W-:Y:S02]  /*1a40*/  SEL R56, R56, R75, P2 ;  /* 0x0000004b38387207 */ /* 0x000fe40001000000 */
[----:B------:R-:W-:Y:S02]  /*1a50*/  PRMT R7, R18, 0x7770, RZ ;  /* 0x0000777012077816 */ /* 0x000fe400000000ff */
[----:B------:R-:W-:Y:S02]  /*1a60*/  PRMT R15, R56, 0x654, R15 ;  /* 0x00000654380f7816 */ /* 0x000fe4000000000f */
[----:B------:R-:W-:Y:S02]  /*1a70*/  SEL R7, R7, R62, P2 ;  /* 0x0000003e07077207 */ /* 0x000fe40001000000 */
[----:B------:R-:W-:-:S02]  /*1a80*/  PRMT R56, R18, 0x7771, RZ ;  /* 0x0000777112387816 */ /* 0x000fc400000000ff */
[----:B------:R-:W-:Y:S02]  /*1a90*/  LOP3.LUT R7, R7, 0xffff, RZ, 0xc0, !PT ;  /* 0x0000ffff07077812 */ /* 0x000fe400078ec0ff */
[----:B------:R-:W-:Y:S02]  /*1aa0*/  SEL R56, R56, R61, P2 ;  /* 0x0000003d38387207 */ /* 0x000fe40001000000 */
[----:B------:R-:W-:Y:S02]  /*1ab0*/  PRMT R6, R6, 0x7773, RZ ;  /* 0x0000777306067816 */ /* 0x000fe400000000ff */
[----:B------:R-:W-:Y:S02]  /*1ac0*/  PRMT R56, R56, 0x7604, R7 ;  /* 0x0000760438387816 */ /* 0x000fe40000000007 */
[----:B------:R-:W-:Y:S02]  /*1ad0*/  PRMT R7, R18, 0x7772, RZ ;  /* 0x0000777212077816 */ /* 0x000fe400000000ff */
[----:B------:R-:W-:-:S02]  /*1ae0*/  PRMT R64, R59, 0x7054, R64 ;  /* 0x000070543b407816 */ /* 0x000fc40000000040 */
[----:B------:R-:W-:Y:S02]  /*1af0*/  PRMT R59, R58, 0x7054, R57 ;  /* 0x000070543a3b7816 */ /* 0x000fe40000000039 */
[----:B------:R-:W-:Y:S02]  /*1b00*/  SEL R57, R7, R60, P2 ;  /* 0x0000003c07397207 */ /* 0x000fe40001000000 */
[----:B------:R-:W-:Y:S02]  /*1b10*/  SEL R7, R6, R75, P2 ;  /* 0x0000004b06077207 */ /* 0x000fe40001000000 */
[C---:B------:R-:W-:Y:S02]  /*1b20*/  PRMT R6, R16.reuse, 0x7771, RZ ;  /* 0x0000777110067816 */ /* 0x040fe400000000ff */
[----:B------:R-:W-:Y:S02]  /*1b30*/  PRMT R14, R7, 0x654, R14 ;  /* 0x00000654070e7816 */ /* 0x000fe4000000000e */
[----:B------:R-:W-:-:S02]  /*1b40*/  PRMT R7, R16, 0x7770, RZ ;  /* 0x0000777010077816 */ /* 0x000fc400000000ff */
[----:B------:R-:W-:Y:S02]  /*1b50*/  SEL R6, R6, R61, P2 ;  /* 0x0000003d06067207 */ /* 0x000fe40001000000 */
[----:B------:R-:W-:Y:S02]  /*1b60*/  SEL R7, R7, R62, P2 ;  /* 0x0000003e07077207 */ /* 0x000fe40001000000 */
[----:B------:R-:W-:Y:S02]  /*1b70*/  PRMT R4, R4, 0x7773, RZ ;  /* 0x0000777304047816 */ /* 0x000fe400000000ff */
[----:B------:R-:W-:Y:S02]  /*1b80*/  LOP3.LUT R7, R7, 0xffff, RZ, 0xc0, !PT ;  /* 0x0000ffff07077812 */ /* 0x000fe400078ec0ff */
[----:B------:R-:W-:Y:S02]  /*1b90*/  PRMT R56, R57, 0x7054, R56 ;  /* 0x0000705439387816 */ /* 0x000fe40000000038 */
[----:B------:R-:W-:-:S02]  /*1ba0*/  PRMT R6, R6, 0x7604, R7 ;  /* 0x0000760406067816 */ /* 0x000fc40000000007 */
[----:B------:R-:W-:Y:S02]  /*1bb0*/  PRMT R7, R16, 0x7772, RZ ;  /* 0x0000777210077816 */ /* 0x000fe400000000ff */
[----:B------:R-:W-:Y:S02]  /*1bc0*/  PRMT R8, R8, 0x7773, RZ ;  /* 0x0000777308087816 */ /* 0x000fe400000000ff */
[----:B------:R-:W-:Y:S02]  /*1bd0*/  SEL R57, R7, R60, P2 ;  /* 0x0000003c07397207 */ /* 0x000fe40001000000 */
[----:B------:R-:W-:Y:S02]  /*1be0*/  SEL R7, R4, R75, P2 ;  /* 0x0000004b04077207 */ /* 0x000fe40001000000 */
[----:B------:R-:W-:Y:S02]  /*1bf0*/  PRMT R4, R17, 0x7771, RZ ;  /* 0x0000777111047816 */ /* 0x000fe400000000ff */
[----:B------:R-:W-:-:S02]  /*1c00*/  PRMT R12, R7, 0x654, R12 ;  /* 0x00000654070c7816 */ /* 0x000fc4000000000c */
[----:B------:R-:W-:Y:S02]  /*1c10*/  PRMT R7, R17, 0x7770, RZ ;  /* 0x0000777011077816 */ /* 0x000fe400000000ff */
[----:B------:R-:W-:Y:S02]  /*1c20*/  SEL R4, R4, R61, P2 ;  /* 0x0000003d04047207 */ /* 0x000fe40001000000 */
[----:B------:R-:W-:Y:S02]  /*1c30*/  SEL R7, R7, R62, P2 ;  /* 0x0000003e07077207 */ /* 0x000fe40001000000 */
[----:B------:R-:W-:Y:S02]  /*1c40*/  PRMT R57, R57, 0x7054, R6 ;  /* 0x0000705439397816 */ /* 0x000fe40000000006 */
[----:B------:R-:W-:Y:S02]  /*1c50*/  LOP3.LUT R7, R7, 0xffff, RZ, 0xc0, !PT ;  /* 0x0000ffff07077812 */ /* 0x000fe400078ec0ff */
[----:B------:R-:W-:-:S02]  /*1c60*/  PRMT R10, R10, 0x7773, RZ ;  /* 0x000077730a0a7816 */ /* 0x000fc400000000ff */
[----:B------:R-:W-:Y:S02]  /*1c70*/  PRMT R7, R4, 0x7604, R7 ;  /* 0x0000760404077816 */ /* 0x000fe40000000007 */
[----:B------:R-:W-:Y:S02]  /*1c80*/  PRMT R4, R5, 0x7773, RZ ;  /* 0x0000777305047816 */ /* 0x000fe400000000ff */
[----:B------:R-:W-:Y:S02]  /*1c90*/  PRMT R5, R17, 0x7772, RZ ;  /* 0x0000777211057816 */ /* 0x000fe400000000ff */
[----:B------:R-:W-:Y:S02]  /*1ca0*/  SEL R4, R4, R75, P2 ;  /* 0x0000004b04047207 */ /* 0x000fe40001000000 */
[----:B------:R-:W-:Y:S02]  /*1cb0*/  SEL R58, R5, R60, P2 ;  /* 0x0000003c053a7207 */ /* 0x000fe40001000000 */
[----:B------:R-:W-:-:S02]  /*1cc0*/  PRMT R13, R4, 0x654, R13 ;  /* 0x00000654040d7816 */ /* 0x000fc4000000000d */
[----:B------:R-:W-:Y:S02]  /*1cd0*/  PRMT R4, R11, 0x7773, RZ ;  /* 0x000077730b047816 */ /* 0x000fe400000000ff */
[----:B------:R-:W-:Y:S02]  /*1ce0*/  PRMT R58, R58, 0x7054, R7 ;  /* 0x000070543a3a7816 */ /* 0x000fe40000000007 */
[-C--:B------:R-:W-:Y:S02]  /*1cf0*/  SEL R11, R4, R75.reuse, P2 ;  /* 0x0000004b040b7207 */ /* 0x080fe40001000000 */
[----:B------:R-:W1:Y:S01]  /*1d00*/  LDS.128 R4, [R86+UR5] ;  /* 0x0000000556047984 */ /* 0x000e620008000c00 */
[----:B------:R-:W-:Y:S01]  /*1d10*/  SEL R10, R10, R75, P2 ;  /* 0x0000004b0a0a7207 */ /* 0x000fe20001000000 */
[----:B------:R-:W-:Y:S01]  /*1d20*/  USHF.L.U32 UR5, UR4, 0xd, URZ ;  /* 0x0000000d04057899 */ /* 0x000fe2000800063f */
[----:B------:R-:W-:Y:S01]  /*1d30*/  PRMT R11, R11, 0x654, R72 ;  /* 0x000006540b0b7816 */ /* 0x000fe20000000048 */
[----:B------:R-:W-:Y:S01]  /*1d40*/  STS.128 [R89+0x7800], R12 ;  /* 0x0078000c59007388 */ /* 0x000fe20000000c00 */
[----:B------:R-:W-:-:S02]  /*1d50*/  PRMT R72, R9, 0x7773, RZ ;  /* 0x0000777309487816 */ /* 0x000fc400000000ff */
[-C--:B------:R-:W-:Y:S02]  /*1d60*/  SEL R9, R8, R75.reuse, P2 ;  /* 0x0000004b08097207 */ /* 0x080fe40001000000 */
[----:B------:R-:W-:Y:S02]  /*1d70*/  SEL R72, R72, R75, P2 ;  /* 0x0000004b48487207 */ /* 0x000fe40001000000 */
[----:B------:R-:W-:Y:S02]  /*1d80*/  PRMT R8, R9, 0x654, R64 ;  /* 0x0000065409087816 */ /* 0x000fe40000000040 */
[----:B------:R-:W-:Y:S02]  /*1d90*/  PRMT R9, R72, 0x654, R63 ;  /* 0x0000065448097816 */ /* 0x000fe4000000003f */
[----:B------:R-:W-:Y:S02]  /*1da0*/  PRMT R16, R16, 0x7773, RZ ;  /* 0x0000777310107816 */ /* 0x000fe400000000ff */
[----:B------:R-:W-:-:S02]  /*1db0*/  PRMT R10, R10, 0x654, R65 ;  /* 0x000006540a0a7816 */ /* 0x000fc40000000041 */
[----:B------:R-:W-:Y:S02]  /*1dc0*/  SEL R16, R16, R75, P2 ;  /* 0x0000004b10107207 */ /* 0x000fe40001000000 */
[----:B------:R-:W-:Y:S01]  /*1dd0*/  PRMT R18, R18, 0x7773, RZ ;  /* 0x0000777312127816 */ /* 0x000fe200000000ff */
[----:B------:R-:W-:Y:S01]  /*1de0*/  STS.128 [R88+0x7800], R8 ;  /* 0x0078000858007388 */ /* 0x000fe20000000c00 */
[----:B------:R-:W-:Y:S02]  /*1df0*/  PRMT R16, R16, 0x654, R57 ;  /* 0x0000065410107816 */ /* 0x000fe40000000039 */
[C---:B-1----:R-:W-:Y:S02]  /*1e00*/  PRMT R63, R7.reuse, 0x7770, RZ ;  /* 0x00007770073f7816 */ /* 0x042fe400000000ff */
[----:B------:R-:W-:Y:S02]  /*1e10*/  PRMT R64, R7, 0x7771, RZ ;  /* 0x0000777107407816 */ /* 0x000fe400000000ff */
[----:B------:R-:W-:-:S02]  /*1e20*/  SEL R63, R63, R62, P2 ;  /* 0x0000003e3f3f7207 */ /* 0x000fc40001000000 */
[----:B------:R-:W-:Y:S02]  /*1e30*/  SEL R64, R64, R61, P2 ;  /* 0x0000003d40407207 */ /* 0x000fe40001000000 */
[----:B------:R-:W-:Y:S02]  /*1e40*/  LOP3.LUT R63, R63, 0xffff, RZ, 0xc0, !PT ;  /* 0x0000ffff3f3f7812 */ /* 0x000fe400078ec0ff */
[----:B------:R-:W-:Y:S02]  /*1e50*/  PRMT R65, R6, 0x7772, RZ ;  /* 0x0000777206417816 */ /* 0x000fe400000000ff */
[----:B------:R-:W-:Y:S02]  /*1e60*/  PRMT R63, R64, 0x7604, R63 ;  /* 0x00007604403f7816 */ /* 0x000fe4000000003f */
[----:B------:R-:W-:Y:S02]  /*1e70*/  PRMT R64, R19, 0x7773, RZ ;  /* 0x0000777313407816 */ /* 0x000fe400000000ff */
[----:B------:R-:W-:-:S02]  /*1e80*/  PRMT R19, R7, 0x7772, RZ ;  /* 0x0000777207137816 */ /* 0x000fc400000000ff */
[----:B------:R-:W-:Y:S02]  /*1e90*/  SEL R64, R64, R75, P2 ;  /* 0x0000004b40407207 */ /* 0x000fe40001000000 */
[----:B------:R-:W-:Y:S02]  /*1ea0*/  SEL R72, R19, R60, P2 ;  /* 0x0000003c13487207 */ /* 0x000fe40001000000 */
[----:B------:R-:W-:Y:S02]  /*1eb0*/  PRMT R19, R64, 0x654, R59 ;  /* 0x0000065440137816 */ /* 0x000fe4000000003b */
[C---:B------:R-:W-:Y:S02]  /*1ec0*/  PRMT R59, R6.reuse, 0x7770, RZ ;  /* 0x00007770063b7816 */ /* 0x040fe400000000ff */
[----:B------:R-:W-:Y:S02]  /*1ed0*/  PRMT R64, R6, 0x7771, RZ ;  /* 0x0000777106407816 */ /* 0x000fe400000000ff */
[----:B------:R-:W-:-:S02]  /*1ee0*/  SEL R59, R59, R62, P2 ;  /* 0x0000003e3b3b7207 */ /* 0x000fc40001000000 */
[----:B------:R-:W-:Y:S02]  /*1ef0*/  SEL R64, R64, R61, P2 ;  /* 0x0000003d40407207 */ /* 0x000fe40001000000 */
[----:B------:R-:W-:Y:S02]  /*1f00*/  LOP3.LUT R59, R59, 0xffff, RZ, 0xc0, !PT ;  /* 0x0000ffff3b3b7812 */ /* 0x000fe400078ec0ff */
[----:B------:R-:W-:Y:S02]  /*1f10*/  PRMT R57, R5, 0x7770, RZ ;  /* 0x0000777005397816 */ /* 0x000fe400000000ff */
[----:B------:R-:W-:Y:S02]  /*1f20*/  PRMT R59, R64, 0x7604, R59 ;  /* 0x00007604403b7816 */ /* 0x000fe4000000003b */
[----:B------:R-:W-:Y:S02]  /*1f30*/  SEL R64, R65, R60, P2 ;  /* 0x0000003c41407207 */ /* 0x000fe40001000000 */
[----:B------:R-:W-:-:S02]  /*1f40*/  SEL R57, R57, R62, P2 ;  /* 0x0000003e39397207 */ /* 0x000fc40001000000 */
[----:B------:R-:W-:Y:S02]  /*1f50*/  PRMT R59, R64, 0x7054, R59 ;  /* 0x00007054403b7816 */ /* 0x000fe4000000003b */
[----:B------:R-:W-:Y:S02]  /*1f60*/  PRMT R64, R5, 0x7771, RZ ;  /* 0x0000777105407816 */ /* 0x000fe400000000ff */
[----:B------:R-:W-:Y:S02]  /*1f70*/  LOP3.LUT R57, R57, 0xffff, RZ, 0xc0, !PT ;  /* 0x0000ffff39397812 */ /* 0x000fe400078ec0ff */
[----:B------:R-:W-:Y:S02]  /*1f80*/  SEL R64, R64, R61, P2 ;  /* 0x0000003d40407207 */ /* 0x000fe40001000000 */
[----:B------:R-:W-:Y:S02]  /*1f90*/  SEL R65, R18, R75, P2 ;  /* 0x0000004b12417207 */ /* 0x000fe40001000000 */
[----:B------:R-:W-:-:S02]  /*1fa0*/  PRMT R57, R64, 0x7604, R57 ;  /* 0x0000760440397816 */ /* 0x000fc40000000039 */
[----:B------:R-:W-:Y:S02]  /*1fb0*/  PRMT R64, R17, 0x7773, RZ ;  /* 0x0000777311407816 */ /* 0x000fe400000000ff */
[----:B------:R-:W-:Y:S02]  /*1fc0*/  PRMT R18, R65, 0x654, R56 ;  /* 0x0000065441127816 */ /* 0x000fe40000000038 */
[----:B------:R-:W-:Y:S02]  /*1fd0*/  PRMT R17, R5, 0x7772, RZ ;  /* 0x0000777205117816 */ /* 0x000fe400000000ff */
[----:B------:R-:W-:Y:S02]  /*1fe0*/  PRMT R65, R4, 0x7770, RZ ;  /* 0x0000777004417816 */ /* 0x000fe400000000ff */
[----:B------:R-:W-:Y:S02]  /*1ff0*/  PRMT R63, R72, 0x7054, R63 ;  /* 0x00007054483f7816 */ /* 0x000fe4000000003f */
[----:B------:R-:W-:-:S02]  /*2000*/  SEL R72, R17, R60, P2 ;  /* 0x0000003c11487207 */ /* 0x000fc40001000000 */
[----:B------:R-:W-:Y:S02]  /*2010*/  SEL R65, R65, R62, P2 ;  /* 0x0000003e41417207 */ /* 0x000fe40001000000 */
[----:B------:R-:W-:Y:S02]  /*2020*/  PRMT R56, R4, 0x7771, RZ ;  /* 0x0000777104387816 */ /* 0x000fe400000000ff */
[----:B------:R-:W-:Y:S02]  /*2030*/  SEL R17, R64, R75, P2 ;  /* 0x0000004b40117207 */ /* 0x000fe40001000000 */
[----:B------:R-:W-:Y:S02]  /*2040*/  SEL R56, R56, R61, P2 ;  /* 0x0000003d38387207 */ /* 0x000fe40001000000 */
[----:B------:R-:W-:Y:S02]  /*2050*/  LOP3.LUT R65, R65, 0xffff, RZ, 0xc0, !PT ;  /* 0x0000ffff41417812 */ /* 0x000fe400078ec0ff */
[----:B------:R-:W-:-:S02]  /*2060*/  PRMT R17, R17, 0x654, R58 ;  /* 0x0000065411117816 */ /* 0x000fc4000000003a */
[----:B------:R-:W-:Y:S02]  /*2070*/  PRMT R58, R7, 0x7773, RZ ;  /* 0x00007773073a7816 */ /* 0x000fe400000000ff */
[----:B------:R-:W-:Y:S01]  /*2080*/  PRMT R56, R56, 0x7604, R65 ;  /* 0x0000760438387816 */ /* 0x000fe20000000041 */
[----:B------:R-:W-:Y:S01]  /*2090*/  STS.128 [R87+0x7800], R16 ;  /* 0x0078001057007388 */ /* 0x000fe20000000c00 */
[----:B------:R-:W-:Y:S02]  /*20a0*/  PRMT R65, R4, 0x7772, RZ ;  /* 0x0000777204417816 */ /* 0x000fe400000000ff */
[----:B------:R-:W-:Y:S02]  /*20b0*/  SEL R58, R58, R75, P2 ;  /* 0x0000004b3a3a7207 */ /* 0x000fe40001000000 */
[----:B------:R-:W-:Y:S02]  /*20c0*/  SEL R65, R65, R60, P2 ;  /* 0x0000003c41417207 */ /* 0x000fe40001000000 */
[----:B------:R-:W-:-:S02]  /*20d0*/  PRMT R7, R58, 0x654, R63 ;  /* 0x000006543a077816 */ /* 0x000fc4000000003f */
[----:B------:R-:W-:Y:S02]  /*20e0*/  PRMT R4, R4, 0x7773, RZ ;  /* 0x0000777304047816 */ /* 0x000fe400000000ff */
[----:B------:R-:W-:Y:S02]  /*20f0*/  PRMT R6, R6, 0x7773, RZ ;  /* 0x0000777306067816 */ /* 0x000fe400000000ff */
[----:B------:R-:W-:Y:S02]  /*2100*/  PRMT R58, R5, 0x7773, RZ ;  /* 0x00007773053a7816 */ /* 0x000fe400000000ff */
[----:B------:R-:W-:Y:S02]  /*2110*/  PRMT R56, R65, 0x7054, R56 ;  /* 0x0000705441387816 */ /* 0x000fe40000000038 */
[----:B------:R-:W-:Y:S02]  /*2120*/  SEL R5, R4, R75, P2 ;  /* 0x0000004b04057207 */ /* 0x000fe40001000000 */
[----:B------:R-:W-:-:S02]  /*2130*/  PRMT R57, R72, 0x7054, R57 ;  /* 0x0000705448397816 */ /* 0x000fc40000000039 */
[-C--:B------:R-:W-:Y:S02]  /*2140*/  SEL R6, R6, R75.reuse, P2 ;  /* 0x0000004b06067207 */ /* 0x080fe40001000000 */
[----:B------:R-:W-:Y:S02]  /*2150*/  SEL R58, R58, R75, P2 ;  /* 0x0000004b3a3a7207 */ /* 0x000fe40001000000 */
[----:B------:R-:W-:Y:S02]  /*2160*/  PRMT R4, R5, 0x654, R56 ;  /* 0x0000065405047816 */ /* 0x000fe40000000038 */
[----:B------:R-:W-:Y:S02]  /*2170*/  PRMT R6, R6, 0x654, R59 ;  /* 0x0000065406067816 */ /* 0x000fe4000000003b */
[----:B------:R-:W-:-:S05]  /*2180*/  PRMT R5, R58, 0x654, R57 ;  /* 0x000006543a057816 */ /* 0x000fca0000000039 */
[----:B------:R-:W-:Y:S04]  /*2190*/  STS.128 [R86+0x7800], R4 ;  /* 0x0078000456007388 */ /* 0x000fe80000000c00 */
[----:B------:R-:W1:Y:S01]  /*21a0*/  LDS.128 R56, [R89+UR8] ;  /* 0x0000000859387984 */ /* 0x000e620008000c00 */
[----:B------:R-:W-:Y:S01]  /*21b0*/  ULEA UR8, UR4, 0x6000, 0xb ;  /* 0x0000600004087891 */ /* 0x000fe2000f8e583f */
[----:B-1----:R-:W-:Y:S02]  /*21c0*/  PRMT R63, R56, 0x7770, RZ ;  /* 0x00007770383f7816 */ /* 0x002fe400000000ff */
[----:B------:R-:W-:Y:S02]  /*21d0*/  PRMT R73, R57, 0x7770, RZ ;  /* 0x0000777039497816 */ /* 0x000fe400000000ff */
[----:B------:R-:W-:-:S02]  /*21e0*/  PRMT R9, R58, 0x7770, RZ ;  /* 0x000077703a097816 */ /* 0x000fc400000000ff */
[C---:B------:R-:W-:Y:S02]  /*21f0*/  PRMT R64, R56.reuse, 0x7771, RZ ;  /* 0x0000777138407816 */ /* 0x040fe400000000ff */
[C---:B------:R-:W-:Y:S02]  /*2200*/  PRMT R65, R56.reuse, 0x7772, RZ ;  /* 0x0000777238417816 */ /* 0x040fe400000000ff */
[----:B------:R-:W-:Y:S02]  /*2210*/  PRMT R72, R56, 0x7773, RZ ;  /* 0x0000777338487816 */ /* 0x000fe400000000ff */
[C---:B------:R-:W-:Y:S02]  /*2220*/  PRMT R56, R57.reuse, 0x7771, RZ ;  /* 0x0000777139387816 */ /* 0x040fe400000000ff */
[----:B------:R-:W-:Y:S02]  /*2230*/  PRMT R8, R57, 0x7773, RZ ;  /* 0x0000777339087816 */ /* 0x000fe400000000ff */
[----:B------:R-:W-:-:S02]  /*2240*/  PRMT R10, R58, 0x7771, RZ ;  /* 0x000077713a0a7816 */ /* 0x000fc400000000ff */
[-C--:B------:R-:W-:Y:S02]  /*2250*/  SEL R63, R63, R62.reuse, P2 ;  /* 0x0000003e3f3f7207 */ /* 0x080fe40001000000 */
[-C--:B------:R-:W-:Y:S02]  /*2260*/  SEL R7, R73, R62.reuse, P2 ;  /* 0x0000003e49077207 */ /* 0x080fe40001000000 */
[----:B------:R-:W-:Y:S02]  /*2270*/  SEL R9, R9, R62, P2 ;  /* 0x0000003e09097207 */ /* 0x000fe40001000000 */
[----:B------:R-:W-:Y:S02]  /*2280*/  @P2 PRMT R62, R59, 0x7770, RZ ;  /* 0x000077703b3e2816 */ /* 0x000fe400000000ff */
[----:B------:R-:W-:Y:S02]  /*2290*/  PRMT R13, R57, 0x7772, RZ ;  /* 0x00007772390d7816 */ /* 0x000fe400000000ff */
[----:B------:R-:W-:-:S02]  /*22a0*/  PRMT R11, R58, 0x7772, RZ ;  /* 0x000077723a0b7816 */ /* 0x000fc400000000ff */
[-C--:B------:R-:W-:Y:S02]  /*22b0*/  SEL R5, R64, R61.reuse, P2 ;  /* 0x0000003d40057207 */ /* 0x080fe40001000000 */
[----:B------:R-:W-:Y:S02]  /*22c0*/  SEL R56, R56, R61, P2 ;  /* 0x0000003d38387207 */ /* 0x000fe40001000000 */
[----:B------:R-:W-:Y:S02]  /*22d0*/  SEL R73, R8, R75, P2 ;  /* 0x0000004b08497207 */ /* 0x000fe40001000000 */
[----:B------:R-:W-:Y:S02]  /*22e0*/  SEL R10, R10, R61, P2 ;  /* 0x0000003d0a0a7207 */ /* 0x000fe40001000000 */
[----:B------:R-:W-:Y:S02]  /*22f0*/  @P2 PRMT R61, R59, 0x7771, RZ ;  /* 0x000077713b3d2816 */ /* 0x000fe400000000ff */
[----:B------:R-:W-:-:S02]  /*2300*/  LOP3.LUT R8, R63, 0xffff, RZ, 0xc0, !PT ;  /* 0x0000ffff3f087812 */ /* 0x000fc400078ec0ff */
[----:B------:R-:W-:Y:S02]  /*2310*/  LOP3.LUT R7, R7, 0xffff, RZ, 0xc0, !PT ;  /* 0x0000ffff07077812 */ /* 0x000fe400078ec0ff */
[----:B------:R-:W-:Y:S02]  /*2320*/  LOP3.LUT R9, R9, 0xffff, RZ, 0xc0, !PT ;  /* 0x0000ffff09097812 */ /* 0x000fe400078ec0ff */
[----:B------:R-:W-:Y:S02]  /*2330*/  LOP3.LUT R62, R62, 0xffff, RZ, 0xc0, !PT ;  /* 0x0000ffff3e3e7812 */ /* 0x000fe400078ec0ff */
[----:B------:R-:W-:Y:S02]  /*2340*/  PRMT R74, R58, 0x7773, RZ ;  /* 0x000077733a4a7816 */ /* 0x000fe400000000ff */
[-C--:B------:R-:W-:Y:S02]  /*2350*/  SEL R4, R65, R60.reuse, P2 ;  /* 0x0000003c41047207 */ /* 0x080fe40001000000 */
[----:B------:R-:W-:-:S02]  /*2360*/  SEL R6, R13, R60, P2 ;  /* 0x0000003c0d067207 */ /* 0x000fc40001000000 */
[----:B------:R-:W-:Y:S02]  /*2370*/  SEL R12, R11, R60, P2 ;  /* 0x0000003c0b0c7207 */ /* 0x000fe40001000000 */
[----:B------:R-:W-:Y:S02]  /*2380*/  @P2 PRMT R60, R59, 0x7772, RZ ;  /* 0x000077723b3c2816 */ /* 0x000fe400000000ff */
[----:B------:R-:W-:Y:S02]  /*2390*/  PRMT R5, R5, 0x7604, R8 ;  /* 0x0000760405057816 */ /* 0x000fe40000000008 */
[----:B------:R-:W-:Y:S02]  /*23a0*/  PRMT R7, R56, 0x7604, R7 ;  /* 0x0000760438077816 */ /* 0x000fe40000000007 */
[----:B------:R-:W-:Y:S02]  /*23b0*/  PRMT R9, R10, 0x7604, R9 ;  /* 0x000076040a097816 */ /* 0x000fe40000000009 */
[----:B------:R-:W-:-:S02]  /*23c0*/  PRMT R61, R61, 0x7604, R62 ;  /* 0x000076043d3d7816 */ /* 0x000fc4000000003e */
[-C--:B------:R-:W-:Y:S02]  /*23d0*/  SEL R72, R72, R75.reuse, P2 ;  /* 0x0000004b48487207 */ /* 0x080fe40001000000 */
[----:B------:R-:W-:Y:S02]  /*23e0*/  SEL R74, R74, R75, P2 ;  /* 0x0000004b4a4a7207 */ /* 0x000fe40001000000 */
[----:B------:R-:W-:Y:S02]  /*23f0*/  @P2 PRMT R75, R59, 0x7773, RZ ;  /* 0x000077733b4b2816 */ /* 0x000fe400000000ff */
[----:B------:R-:W-:Y:S02]  /*2400*/  PRMT R5, R4, 0x7054, R5 ;  /* 0x0000705404057816 */ /* 0x000fe40000000005 */
[----:B------:R-:W-:Y:S02]  /*2410*/  PRMT R6, R6, 0x7054, R7 ;  /* 0x0000705406067816 */ /* 0x000fe40000000007 */
[----:B------:R-:W-:-:S02]  /*2420*/  PRMT R9, R12, 0x7054, R9 ;  /* 0x000070540c097816 */ /* 0x000fc40000000009 */
[----:B------:R-:W-:Y:S02]  /*2430*/  PRMT R60, R60, 0x7054, R61 ;  /* 0x000070543c3c7816 */ /* 0x000fe4000000003d */
[----:B------:R-:W-:Y:S02]  /*2440*/  PRMT R72, R72, 0x654, R5 ;  /* 0x0000065448487816 */ /* 0x000fe40000000005 */
[----:B------:R-:W-:Y:S02]  /*2450*/  PRMT R73, R73, 0x654, R6 ;  /* 0x0000065449497816 */ /* 0x000fe40000000006 */
[----:B------:R-:W-:Y:S02]  /*2460*/  PRMT R74, R74, 0x654, R9 ;  /* 0x000006544a4a7816 */ /* 0x000fe40000000009 */
[----:B------:R-:W-:Y:S02]  /*2470*/  PRMT R75, R75, 0x654, R60 ;  /* 0x000006544b4b7816 */ /* 0x000fe4000000003c */
[----:B------:R-:W-:Y:S01]  /*2480*/  ISETP.LE.AND P2, PT, R84, UR6, PT ;  /* 0x0000000654007c0c */ /* 0x000fe2000bf43270 */
[----:B------:R-:W-:-:S02]  /*2490*/  UIADD3 UR6, UR6, 0x1, URZ ;  /* 0x0000000106067890 */ /* 0x000fc4000fffe03f */
[----:B------:R-:W-:Y:S04]  /*24a0*/  STS.128 [R89+0x9800], R72 ;  /* 0x0098004859007388 */ /* 0x000fe80000000c00 */
[----:B------:R-:W-:Y:S06]  /*24b0*/  BAR.SYNC.DEFER_BLOCKING 0x0 ;  /* 0x0000000000007b1d */ /* 0x000fec0000010000 */
[----:B------:R-:W1:Y:S04]  /*24c0*/  LDSM.16.M88.4 R8, [R83+0x7800] ;  /* 0x007800005308783b */ /* 0x000e680000000200 */
[----:B------:R-:W2:Y:S04]  /*24d0*/  LDSM.16.M88.4 R4, [R81+0x9800] ;  /* 0x009800005104783b */ /* 0x000ea80000000200 */
[----:B------:R-:W3:Y:S04]  /*24e0*/  LDSM.16.M88.4 R12, [R81+0x9c00] ;  /* 0x009c0000510c783b */ /* 0x000ee80000000200 */
[----:B------:R-:W4:Y:S01]  /*24f0*/  LDSM.16.M88.4 R16, [R83+0x8800] ;  /* 0x008800005310783b */ /* 0x000f220000000200 */
[----:B-1----:R-:W-:-:S02]  /*2500*/  PRMT R56, RZ, 0x5140, R8 ;  /* 0x00005140ff387816 */ /* 0x002fc40000000008 */
[----:B------:R-:W-:Y:S02]  /*2510*/  PRMT R58, RZ, 0x7362, R8 ;  /* 0x00007362ff3a7816 */ /* 0x000fe40000000008 */
[--C-:B------:R-:W-:Y:S02]  /*2520*/  PRMT R57, RZ, 0x5140, R9.reuse ;  /* 0x00005140ff397816 */ /* 0x100fe40000000009 */
[----:B------:R-:W-:Y:S02]  /*2530*/  PRMT R59, RZ, 0x7362, R9 ;  /* 0x00007362ff3b7816 */ /* 0x000fe40000000009 */
[--C-:B--2---:R-:W-:Y:S02]  /*2540*/  PRMT R60, RZ, 0x5140, R4.reuse ;  /* 0x00005140ff3c7816 */ /* 0x104fe40000000004 */
[----:B------:R-:W-:Y:S02]  /*2550*/  PRMT R61, RZ, 0x7362, R4 ;  /* 0x00007362ff3d7816 */ /* 0x000fe40000000004 */
[----:B------:R-:W-:-:S02]  /*2560*/  PRMT R8, RZ, 0x5140, R6 ;  /* 0x00005140ff087816 */ /* 0x000fc40000000006 */
[----:B------:R-:W-:Y:S02]  /*2570*/  PRMT R9, RZ, 0x7362, R6 ;  /* 0x00007362ff097816 */ /* 0x000fe40000000006 */
[--C-:B---3--:R-:W-:Y:S01]  /*2580*/  PRMT R62, RZ, 0x5140, R12.reuse ;  /* 0x00005140ff3e7816 */ /* 0x108fe2000000000c */
[----:B------:R-:W-:Y:S01]  /*2590*/  HMMA.16816.F32 R44, R56, R60, R44 ;  /* 0x0000003c382c723c */ /* 0x000fe2000000182c */
[----:B------:R-:W-:Y:S02]  /*25a0*/  PRMT R63, RZ, 0x7362, R12 ;  /* 0x00007362ff3f7816 */ /* 0x000fe4000000000c */
[--C-:B------:R-:W-:Y:S02]  /*25b0*/  PRMT R64, RZ, 0x5140, R14.reuse ;  /* 0x00005140ff407816 */ /* 0x100fe4000000000e */
[----:B------:R-:W-:-:S03]  /*25c0*/  PRMT R65, RZ, 0x7362, R14 ;  /* 0x00007362ff417816 */ /* 0x000fc6000000000e */
[C---:B------:R-:W-:Y:S08]  /*25d0*/  HMMA.16816.F32 R48, R56.reuse, R8, R48 ;  /* 0x000000083830723c */ /* 0x040ff00000001830 */
[C---:B------:R-:W-:Y:S08]  /*25e0*/  HMMA.16816.F32 R20, R56.reuse, R62, R20 ;  /* 0x0000003e3814723c */ /* 0x040ff00000001814 */
[----:B------:R-:W-:Y:S07]  /*25f0*/  HMMA.16816.F32 R24, R56, R64, R24 ;  /* 0x000000403818723c */ /* 0x000fee0000001818 */
[----:B----4-:R-:W-:-:S02]  /*2600*/  PRMT R56, RZ, 0x5140, R16 ;  /* 0x00005140ff387816 */ /* 0x010fc40000000010 */
[----:B------:R-:W-:Y:S02]  /*2610*/  PRMT R58, RZ, 0x7362, R16 ;  /* 0x00007362ff3a7816 */ /* 0x000fe40000000010 */
[--C-:B------:R-:W-:Y:S02]  /*2620*/  PRMT R57, RZ, 0x5140, R17.reuse ;  /* 0x00005140ff397816 */ /* 0x100fe40000000011 */
[----:B------:R-:W-:Y:S02]  /*2630*/  PRMT R59, RZ, 0x7362, R17 ;  /* 0x00007362ff3b7816 */ /* 0x000fe40000000011 */
[--C-:B------:R-:W-:Y:S02]  /*2640*/  PRMT R16, RZ, 0x5140, R7.reuse ;  /* 0x00005140ff107816 */ /* 0x100fe40000000007 */
[----:B------:R-:W-:-:S03]  /*2650*/  PRMT R17, RZ, 0x7362, R7 ;  /* 0x00007362ff117816 */ /* 0x000fc60000000007 */
[C---:B------:R-:W-:Y:S08]  /*2660*/  HMMA.16816.F32 R32, R56.reuse, R8, R32 ;  /* 0x000000083820723c */ /* 0x040ff00000001820 */
[C---:B------:R-:W-:Y:S07]  /*2670*/  HMMA.16816.F32 R28, R56.reuse, R60, R28 ;  /* 0x0000003c381c723c */ /* 0x040fee000000181c */
[--C-:B------:R-:W-:Y:S01]  /*2680*/  PRMT R60, RZ, 0x5140, R13.reuse ;  /* 0x00005140ff3c7816 */ /* 0x100fe2000000000d */
[----:B------:R-:W-:Y:S01]  /*2690*/  HMMA.16816.F32 R36, R56, R62, R36 ;  /* 0x0000003e3824723c */ /* 0x000fe20000001824 */
[----:B------:R-:W-:-:S06]  /*26a0*/  PRMT R61, RZ, 0x7362, R13 ;  /* 0x00007362ff3d7816 */ /* 0x000fcc000000000d */
[--C-:B------:R-:W-:Y:S01]  /*26b0*/  PRMT R62, RZ, 0x5140, R15.reuse ;  /* 0x00005140ff3e7816 */ /* 0x100fe2000000000f */
[----:B------:R-:W-:Y:S01]  /*26c0*/  HMMA.16816.F32 R40, R56, R64, R40 ;  /* 0x000000403828723c */ /* 0x000fe20000001828 */
[----:B------:R-:W-:Y:S02]  /*26d0*/  PRMT R63, RZ, 0x7362, R15 ;  /* 0x00007362ff3f7816 */ /* 0x000fe4000000000f */
[----:B------:R-:W1:Y:S04]  /*26e0*/  LDSM.16.M88.4 R12, [R80+0x9c00] ;  /* 0x009c0000500c783b */ /* 0x000e680000000200 */
[--C-:B------:R-:W-:Y:S02]  /*26f0*/  PRMT R56, RZ, 0x5140, R10.reuse ;  /* 0x00005140ff387816 */ /* 0x100fe4000000000a */
[----:B------:R-:W-:-:S02]  /*2700*/  PRMT R58, RZ, 0x7362, R10 ;  /* 0x00007362ff3a7816 */ /* 0x000fc4000000000a */
[--C-:B------:R-:W-:Y:S02]  /*2710*/  PRMT R57, RZ, 0x5140, R11.reuse ;  /* 0x00005140ff397816 */ /* 0x100fe4000000000b */
[----:B------:R-:W-:Y:S02]  /*2720*/  PRMT R59, RZ, 0x7362, R11 ;  /* 0x00007362ff3b7816 */ /* 0x000fe4000000000b */
[--C-:B------:R-:W-:Y:S01]  /*2730*/  PRMT R64, RZ, 0x5140, R5.reuse ;  /* 0x00005140ff407816 */ /* 0x100fe20000000005 */
[----:B------:R-:W-:Y:S01]  /*2740*/  LDSM.16.M88.4 R8, [R82+0x7800] ;  /* 0x007800005208783b */ /* 0x000fe20000000200 */
[----:B------:R-:W-:-:S03]  /*2750*/  PRMT R65, RZ, 0x7362, R5 ;  /* 0x00007362ff417816 */ /* 0x000fc60000000005 */
[----:B------:R-:W2:Y:S01]  /*2760*/  LDSM.16.M88.4 R4, [R80+0x9800] ;  /* 0x009800005004783b */ /* 0x000ea20000000200 */
[C---:B------:R-:W-:Y:S08]  /*2770*/  HMMA.16816.F32 R48, R56.reuse, R16, R48 ;  /* 0x000000103830723c */ /* 0x040ff00000001830 */
[C---:B------:R-:W-:Y:S08]  /*2780*/  HMMA.16816.F32 R44, R56.reuse, R64, R44 ;  /* 0x00000040382c723c */ /* 0x040ff0000000182c */
[C---:B------:R-:W-:Y:S08]  /*2790*/  HMMA.16816.F32 R20, R56.reuse, R60, R20 ;  /* 0x0000003c3814723c */ /* 0x040ff00000001814 */
[----:B------:R-:W-:Y:S07]  /*27a0*/  HMMA.16816.F32 R24, R56, R62, R24 ;  /* 0x0000003e3818723c */ /* 0x000fee0000001818 */
[----:B------:R-:W-:-:S02]  /*27b0*/  PRMT R56, RZ, 0x5140, R18 ;  /* 0x00005140ff387816 */ /* 0x000fc40000000012 */
[----:B------:R-:W-:Y:S02]  /*27c0*/  PRMT R58, RZ, 0x7362, R18 ;  /* 0x00007362ff3a7816 */ /* 0x000fe40000000012 */
[--C-:B------:R-:W-:Y:S02]  /*27d0*/  PRMT R57, RZ, 0x5140, R19.reuse ;  /* 0x00005140ff397816 */ /* 0x100fe40000000013 */
[----:B------:R-:W-:-:S07]  /*27e0*/  PRMT R59, RZ, 0x7362, R19 ;  /* 0x00007362ff3b7816 */ /* 0x000fce0000000013 */
[C---:B------:R-:W-:Y:S01]  /*27f0*/  HMMA.16816.F32 R32, R56.reuse, R16, R32 ;  /* 0x000000103820723c */ /* 0x040fe20000001820 */
[----:B------:R-:W3:Y:S07]  /*2800*/  LDSM.16.M88.4 R16, [R82+0x8800] ;  /* 0x008800005210783b */ /* 0x000eee0000000200 */
[C---:B------:R-:W-:Y:S07]  /*2810*/  HMMA.16816.F32 R28, R56.reuse, R64, R28 ;  /* 0x00000040381c723c */ /* 0x040fee000000181c */
[--C-:B-1----:R-:W-:Y:S01]  /*2820*/  PRMT R64, RZ, 0x5140, R14.reuse ;  /* 0x00005140ff407816 */ /* 0x102fe2000000000e */
[----:B------:R-:W-:Y:S01]  /*2830*/  HMMA.16816.F32 R36, R56, R60, R36 ;  /* 0x0000003c3824723c */ /* 0x000fe20000001824 */
[----:B------:R-:W-:-:S02]  /*2840*/  PRMT R65, RZ, 0x7362, R14 ;  /* 0x00007362ff417816 */ /* 0x000fc4000000000e */
[--C-:B------:R-:W-:Y:S02]  /*2850*/  PRMT R14, RZ, 0x5140, R15.reuse ;  /* 0x00005140ff0e7816 */ /* 0x100fe4000000000f */
[----:B------:R-:W-:Y:S02]  /*2860*/  PRMT R15, RZ, 0x7362, R15 ;  /* 0x00007362ff0f7816 */ /* 0x000fe4000000000f */
[--C-:B--2---:R-:W-:Y:S01]  /*2870*/  PRMT R60, RZ, 0x5140, R4.reuse ;  /* 0x00005140ff3c7816 */ /* 0x104fe20000000004 */
[----:B------:R-:W-:Y:S01]  /*2880*/  HMMA.16816.F32 R40, R56, R62, R40 ;  /* 0x0000003e3828723c */ /* 0x000fe20000001828 */
[----:B------:R-:W-:Y:S02]  /*2890*/  PRMT R61, RZ, 0x7362, R4 ;  /* 0x00007362ff3d7816 */ /* 0x000fe40000000004 */
[----:B------:R-:W-:-:S04]  /*28a0*/  SEL R4, RZ, 0x10, P3 ;  /* 0x00000010ff047807 */ /* 0x000fc80001800000 */
[--C-:B------:R-:W-:Y:S02]  /*28b0*/  PRMT R56, RZ, 0x5140, R8.reuse ;  /* 0x00005140ff387816 */ /* 0x100fe40000000008 */
[----:B------:R-:W-:Y:S02]  /*28c0*/  PRMT R58, RZ, 0x7362, R8 ;  /* 0x00007362ff3a7816 */ /* 0x000fe40000000008 */
[--C-:B------:R-:W-:Y:S02]  /*28d0*/  PRMT R57, RZ, 0x5140, R9.reuse ;  /* 0x00005140ff397816 */ /* 0x100fe40000000009 */
[----:B------:R-:W-:Y:S02]  /*28e0*/  PRMT R59, RZ, 0x7362, R9 ;  /* 0x00007362ff3b7816 */ /* 0x000fe40000000009 */
[--C-:B------:R-:W-:Y:S02]  /*28f0*/  PRMT R8, RZ, 0x5140, R6.reuse ;  /* 0x00005140ff087816 */ /* 0x100fe40000000006 */
[----:B------:R-:W-:-:S02]  /*2900*/  PRMT R9, RZ, 0x7362, R6 ;  /* 0x00007362ff097816 */ /* 0x000fc40000000006 */
[--C-:B------:R-:W-:Y:S01]  /*2910*/  PRMT R62, RZ, 0x5140, R12.reuse ;  /* 0x00005140ff3e7816 */ /* 0x100fe2000000000c */
[C---:B------:R-:W-:Y:S01]  /*2920*/  HMMA.16816.F32 R44, R56.reuse, R60, R44 ;  /* 0x0000003c382c723c */ /* 0x040fe2000000182c */
[----:B------:R-:W-:Y:S02]  /*2930*/  PRMT R63, RZ, 0x7362, R12 ;  /* 0x00007362ff3f7816 */ /* 0x000fe4000000000c */
[----:B------:R-:W-:Y:S02]  /*2940*/  SEL R6, R4, RZ, !P2 ;  /* 0x000000ff04067207 */ /* 0x000fe40005000000 */
[C---:B------:R-:W-:Y:S02]  /*2950*/  ISETP.GE.AND P2, PT, R93.reuse, 0x3, PT ;  /* 0x000000035d00780c */ /* 0x040fe40003f46270 */
[----:B------:R-:W-:Y:S01]  /*2960*/  ISETP.NE.U32.AND P4, PT, R6, RZ, PT ;  /* 0x000000ff0600720c */ /* 0x000fe20003f85070 */
[----:B------:R-:W-:Y:S01]  /*2970*/  HMMA.16816.F32 R48, R56, R8, R48 ;  /* 0x000000083830723c */ /* 0x000fe20000001830 */
[----:B------:R-:W-:-:S02]  /*2980*/  SEL R93, R93, RZ, !P2 ;  /* 0x000000ff5d5d7207 */ /* 0x000fc40005000000 */
[----:B------:R-:W-:Y:S02]  /*2990*/  PRMT R4, RZ, 0x5140, R5 ;  /* 0x00005140ff047816 */ /* 0x000fe40000000005 */
[----:B------:R-:W-:Y:S02]  /*29a0*/  PRMT R6, RZ, 0x5140, R7 ;  /* 0x00005140ff067816 */ /* 0x000fe40000000007 */
[----:B------:R-:W-:Y:S01]  /*29b0*/  PRMT R12, RZ, 0x5140, R13 ;  /* 0x00005140ff0c7816 */ /* 0x000fe2000000000d */
[----:B------:R-:W-:Y:S01]  /*29c0*/  HMMA.16816.F32 R20, R56, R62, R20 ;  /* 0x0000003e3814723c */ /* 0x000fe20000001814 */
[----:B------:R-:W-:Y:S02]  /*29d0*/  PRMT R5, RZ, 0x7362, R5 ;  /* 0x00007362ff057816 */ /* 0x000fe40000000005 */
[----:B------:R-:W-:Y:S02]  /*29e0*/  PRMT R7, RZ, 0x7362, R7 ;  /* 0x00007362ff077816 */ /* 0x000fe40000000007 */
[----:B------:R-:W-:-:S03]  /*29f0*/  PRMT R13, RZ, 0x7362, R13 ;  /* 0x00007362ff0d7816 */ /* 0x000fc6000000000d */
[----:B------:R-:W-:Y:S07]  /*2a00*/  HMMA.16816.F32 R24, R56, R64, R24 ;  /* 0x000000403818723c */ /* 0x000fee0000001818 */
[--C-:B---3--:R-:W-:Y:S02]  /*2a10*/  PRMT R56, RZ, 0x5140, R16.reuse ;  /* 0x00005140ff387816 */ /* 0x108fe40000000010 */
[----:B------:R-:W-:Y:S02]  /*2a20*/  PRMT R58, RZ, 0x7362, R16 ;  /* 0x00007362ff3a7816 */ /* 0x000fe40000000010 */
[----:B------:R-:W-:-:S02]  /*2a30*/  PRMT R57, RZ, 0x5140, R17 ;  /* 0x00005140ff397816 */ /* 0x000fc40000000011 */
[----:B------:R-:W-:Y:S01]  /*2a40*/  PRMT R59, RZ, 0x7362, R17 ;  /* 0x00007362ff3b7816 */ /* 0x000fe20000000011 */
[C---:B------:R-:W-:Y:S01]  /*2a50*/  IMAD R17, R93.reuse, 0x2000, R89 ;  /* 0x000020005d117824 */ /* 0x040fe200078e0259 */
[--C-:B------:R-:W-:Y:S02]  /*2a60*/  PRMT R16, RZ, 0x5140, R18.reuse ;  /* 0x00005140ff107816 */ /* 0x100fe40000000012 */
[----:B------:R-:W-:Y:S02]  /*2a70*/  PRMT R18, RZ, 0x7362, R18 ;  /* 0x00007362ff127816 */ /* 0x000fe40000000012 */
[----:B------:R-:W-:Y:S01]  /*2a80*/  @!PT LDS RZ, [RZ] ;  /* 0x00000000fffff984 */ /* 0x000fe20000000800 */
[----:B------:R-:W-:Y:S01]  /*2a90*/  @!PT LDS RZ, [RZ] ;  /* 0x00000000fffff984 */ /* 0x000fe20000000800 */
[----:B------:R-:W-:Y:S01]  /*2aa0*/  @!PT LDS RZ, [RZ] ;  /* 0x00000000fffff984 */ /* 0x000fe20000000800 */
[----:B------:R1:W-:Y:S01]  /*2ab0*/  LDGSTS.E.BYPASS.128 [R17], [R76.64], P4 ;  /* 0x000000004c117fae */ /* 0x0003e2000a101c4a */
[C---:B------:R-:W-:Y:S07]  /*2ac0*/  HMMA.16816.F32 R28, R56.reuse, R60, R28 ;  /* 0x0000003c381c723c */ /* 0x040fee000000181c */
[----:B------:R-:W-:Y:S01]  /*2ad0*/  IMAD R61, R93, 0x2000, R86 ;  /* 0x000020005d3d7824 */ /* 0x000fe200078e0256 */
[----:B------:R-:W-:Y:S01]  /*2ae0*/  HMMA.16816.F32 R32, R56, R8, R32 ;  /* 0x000000083820723c */ /* 0x000fe20000001820 */
[----:B-1----:R-:W-:-:S02]  /*2af0*/  PRMT R17, RZ, 0x5140, R19 ;  /* 0x00005140ff117816 */ /* 0x002fc40000000013 */
[----:B------:R-:W-:-:S04]  /*2b00*/  PRMT R19, RZ, 0x7362, R19 ;  /* 0x00007362ff137816 */ /* 0x000fc80000000013 */
[--C-:B------:R-:W-:Y:S01]  /*2b10*/  PRMT R8, RZ, 0x5140, R10.reuse ;  /* 0x00005140ff087816 */ /* 0x100fe2000000000a */
[C---:B------:R-:W-:Y:S01]  /*2b20*/  HMMA.16816.F32 R36, R56.reuse, R62, R36 ;  /* 0x0000003e3824723c */ /* 0x040fe20000001824 */
[--C-:B------:R-:W-:Y:S02]  /*2b30*/  PRMT R9, RZ, 0x5140, R11.reuse ;  /* 0x00005140ff097816 */ /* 0x100fe4000000000b */
[----:B------:R-:W-:Y:S02]  /*2b40*/  PRMT R10, RZ, 0x7362, R10 ;  /* 0x00007362ff0a7816 */ /* 0x000fe4000000000a */
[----:B------:R-:W-:Y:S02]  /*2b50*/  PRMT R11, RZ, 0x7362, R11 ;  /* 0x00007362ff0b7816 */ /* 0x000fe4000000000b */
[C---:B------:R-:W-:Y:S01]  /*2b60*/  IMAD R63, R93.reuse, 0x800, R89 ;  /* 0x000008005d3f7824 */ /* 0x040fe200078e0259 */
[----:B------:R-:W-:Y:S07]  /*2b70*/  HMMA.16816.F32 R40, R56, R64, R40 ;  /* 0x000000403828723c */ /* 0x000fee0000001828 */
[C---:B------:R-:W-:Y:S01]  /*2b80*/  IMAD R57, R93.reuse, 0x2000, R88 ;  /* 0x000020005d397824 */ /* 0x040fe200078e0258 */
[----:B------:R-:W-:Y:S01]  /*2b90*/  HMMA.16816.F32 R44, R8, R4, R44 ;  /* 0x00000004082c723c */ /* 0x000fe2000000182c */
[----:B------:R-:W-:-:S03]  /*2ba0*/  IMAD R59, R93, 0x2000, R87 ;  /* 0x000020005d3b7824 */ /* 0x000fc600078e0257 */
[----:B------:R1:W-:Y:S04]  /*2bb0*/  LDGSTS.E.BYPASS.128 [R57], [R70.64], P4 ;  /* 0x0000000046397fae */ /* 0x0003e8000a101c4a */
[----:B------:R2:W-:Y:S01]  /*2bc0*/  LDGSTS.E.BYPASS.128 [R59], [R68.64], P4 ;  /* 0x00000000443b7fae */ /* 0x0005e2000a101c4a */
[C---:B------:R-:W-:Y:S03]  /*2bd0*/  HMMA.16816.F32 R48, R8.reuse, R6, R48 ;  /* 0x000000060830723c */ /* 0x040fe60000001830 */
[----:B------:R3:W-:Y:S04]  /*2be0*/  LDGSTS.E.BYPASS.128 [R61], [R66.64], P4 ;  /* 0x00000000423d7fae */ /* 0x0007e8000a101c4a */
[----:B------:R-:W0:Y:S01]  /*2bf0*/  LDGDEPBAR ;  /* 0x00000000000079af */ /* 0x000e220000000000 */
[----:B-1----:R-:W-:Y:S01]  /*2c00*/  IADD3 R70, P6, R70, 0x40, RZ ;  /* 0x0000004046467810 */ /* 0x002fe20007fde0ff */
[----:B------:R-:W-:Y:S02]  /*2c10*/  HMMA.16816.F32 R20, R8, R12, R20 ;  /* 0x0000000c0814723c */ /* 0x000fe40000001814 */
[----:B------:R1:W-:Y:S01]  /*2c20*/  LDGSTS.E.BYPASS.128 [R63+0x6000], [R54.64], P4 ;  /* 0x06000000363f7fae */ /* 0x0003e2000a101c4a */
[----:B--2---:R-:W-:Y:S01]  /*2c30*/  IADD3 R68, P4, R68, 0x40, RZ ;  /* 0x0000004044447810 */ /* 0x004fe20007f9e0ff */
[----:B------:R-:W-:-:S02]  /*2c40*/  IMAD.X R71, RZ, RZ, R71, P6 ;  /* 0x000000ffff477224 */ /* 0x000fc400030e0647 */
[----:B------:R-:W0:Y:S01]  /*2c50*/  LDGDEPBAR ;  /* 0x00000000000079af */ /* 0x000e220000000000 */
[----:B---3--:R-:W-:Y:S01]  /*2c60*/  IADD3 R66, P2, R66, 0x40, RZ ;  /* 0x0000004042427810 */ /* 0x008fe20007f5e0ff */
[----:B------:R-:W-:Y:S01]  /*2c70*/  HMMA.16816.F32 R24, R8, R14, R24 ;  /* 0x0000000e0818723c */ /* 0x000fe20000001818 */
[----:B------:R-:W-:-:S03]  /*2c80*/  IMAD.X R69, RZ, RZ, R69, P4 ;  /* 0x000000ffff457224 */ /* 0x000fc600020e0645 */
[----:B------:R-:W-:Y:S01]  /*2c90*/  IMAD.X R67, RZ, RZ, R67, P2 ;  /* 0x000000ffff437224 */ /* 0x000fe200010e0643 */
[----:B------:R-:W-:Y:S02]  /*2ca0*/  PLOP3.LUT P2, PT, P1, PT, PT, 0x80, 0x0 ;  /* 0x000000000000781c */ /* 0x000fe40000f4f070 */
[----:B------:R-:W-:Y:S01]  /*2cb0*/  PLOP3.LUT P1, PT, P0, PT, PT, 0x80, 0x0 ;  /* 0x000000000000781c */ /* 0x000fe2000072f070 */
[----:B------:R-:W-:Y:S01]  /*2cc0*/  HMMA.16816.F32 R28, R16, R4, R28 ;  /* 0x00000004101c723c */ /* 0x000fe2000000181c */
[----:B------:R-:W-:Y:S02]  /*2cd0*/  PLOP3.LUT P0, PT, P3, PT, PT, 0x8, 0x0 ;  /* 0x000000000000781c */ /* 0x000fe40001f0e170 */
[----:B------:R-:W-:Y:S02]  /*2ce0*/  ISETP.LE.AND P3, PT, R85, UR6, PT ;  /* 0x0000000655007c0c */ /* 0x000fe4000bf63270 */
[----:B-1----:R-:W-:-:S03]  /*2cf0*/  IADD3 R54, P5, R54, 0x40, RZ ;  /* 0x0000004036367810 */ /* 0x002fc60007fbe0ff */
[----:B------:R-:W-:Y:S02]  /*2d00*/  HMMA.16816.F32 R32, R16, R6, R32 ;  /* 0x000000061020723c */ /* 0x000fe40000001820 */
[----:B------:R-:W-:Y:S01]  /*2d10*/  IMAD.X R55, RZ, RZ, R55, P5 ;  /* 0x000000ffff377224 */ /* 0x000fe200028e0637 */
[----:B------:R-:W-:Y:S01]  /*2d20*/  IADD3 R76, P5, R76, 0x40, RZ ;  /* 0x000000404c4c7810 */ /* 0x000fe20007fbe0ff */
[----:B------:R-:W-:-:S04]  /*2d30*/  DEPBAR.LE SB0, 0x4 ;  /* 0x000081000000791a */ /* 0x000fc80000000000 */
[----:B------:R-:W-:Y:S01]  /*2d40*/  HMMA.16816.F32 R36, R16, R12, R36 ;  /* 0x0000000c1024723c */ /* 0x000fe20000001824 */
[----:B------:R-:W-:-:S07]  /*2d50*/  IMAD.X R77, RZ, RZ, R77, P5 ;  /* 0x000000ffff4d7224 */ /* 0x000fce00028e064d */
[----:B------:R-:W-:Y:S01]  /*2d60*/  HMMA.16816.F32 R40, R16, R14, R40 ;  /* 0x0000000e1028723c */ /* 0x000fe20000001828 */
[----:B------:R-:W-:Y:S06]  /*2d70*/  BAR.SYNC.DEFER_BLOCKING 0x0 ;  /* 0x0000000000007b1d */ /* 0x000fec0000010000 */
[----:B------:R-:W-:Y:S01]  /*2d80*/  @P3 CALL.REL.NOINC `(.L_x_1) ;  /* 0x0000001000003944 */ /* 0x000fe20003c00000 */
[----:B------:R-:W-:Y:S05]  /*2d90*/  BRA `(.L_x_2) ;  /* 0xffffe6d000007947 */ /* 0x000fea000383ffff */
.L_x_1:
[----:B------:R-:W-:-:S04]  /*2da0*/  NOP ;  /* 0x0000000000007918 */ /* 0x000fc80000000000 */
[----:B------:R-:W-:-:S12]  /*2db0*/  NOP ;  /* 0x0000000000007918 */ /* 0x000fd80000000000 */
[----:B------:R-:W-:Y:S02]  /*2dc0*/  F2FP.PACK_AB R42, R43, R42 ;  /* 0x0000002a2b2a723e */ /* 0x000fe400000000ff */
[----:B------:R-:W-:Y:S02]  /*2dd0*/  F2FP.PACK_AB R40, R41, R40 ;  /* 0x000000282928723e */ /* 0x000fe400000000ff */
[----:B------:R-:W-:-:S02]  /*2de0*/  F2FP.PACK_AB R38, R39, R38 ;  /* 0x000000262726723e */ /* 0x000fc400000000ff */
[----:B------:R-:W-:Y:S02]  /*2df0*/  F2FP.PACK_AB R36, R37, R36 ;  /* 0x000000242524723e */ /* 0x000fe400000000ff */
[----:B------:R-:W-:Y:S02]  /*2e00*/  F2FP.PACK_AB R34, R35, R34 ;  /* 0x000000222322723e */ /* 0x000fe400000000ff */
[----:B------:R-:W-:Y:S02]  /*2e10*/  F2FP.PACK_AB R32, R33, R32 ;  /* 0x000000202120723e */ /* 0x000fe400000000ff */
        /* <DEDUP_REMOVED lines=10> */
.L_x_0:
[----:B-1----:R-:W-:-:S04]  /*2ec0*/  DEPBAR.LE SB0, 0x0 ;  /* 0x000080000000791a */ /* 0x002fc80000000000 */
[----:B------:R-:W-:Y:S01]  /*2ed0*/  LOP3.LUT R91, R91, 0x3, RZ, 0xc0, !PT ;  /* 0x000000035b5b7812 */ /* 0x000fe200078ec0ff */
[----:B------:R-:W-:Y:S01]  /*2ee0*/  IMAD.MOV.U32 R25, RZ, RZ, 0x2 ;  /* 0x00000002ff197424 */ /* 0x000fe200078e00ff */
[----:B------:R-:W-:Y:S01]  /*2ef0*/  SHF.R.U32.HI R92, RZ, 0x2, R92 ;  /* 0x00000002ff5c7819 */ /* 0x000fe2000001165c */
[----:B------:R-:W-:Y:S01]  /*2f00*/  IMAD R12, R53, c[0x0][0x18c], RZ ;  /* 0x00006300350c7a24 */ /* 0x000fe200078e02ff */
[C---:B------:R-:W-:Y:S01]  /*2f10*/  LOP3.LUT R4, R79.reuse, 0x3, RZ, 0xc0, !PT ;  /* 0x000000034f047812 */ /* 0x040fe200078ec0ff */
[----:B------:R-:W-:Y:S02]  /*2f20*/  IMAD.SHL.U32 R79, R79, 0x8, RZ ;  /* 0x000000084f4f7824 */ /* 0x000fe400078e00ff */
[C-C-:B------:R-:W-:Y:S02]  /*2f30*/  IMAD R5, R91.reuse, 0x10, R92.reuse ;  /* 0x000000105b057824 */ /* 0x140fe400078e025c */
[----:B------:R-:W-:Y:S01]  /*2f40*/  IMAD R91, R91, 0x8, R92 ;  /* 0x000000085b5b7824 */ /* 0x000fe200078e025c */
[----:B------:R-:W-:Y:S01]  /*2f50*/  LOP3.LUT R79, R0, 0x18, R79, 0xf8, !PT ;  /* 0x00000018004f7812 */ /* 0x000fe200078ef84f */
[--C-:B------:R-:W-:Y:S01]  /*2f60*/  IMAD R13, R5, 0x14, R4.reuse ;  /* 0x00000014050d7824 */ /* 0x100fe200078e0204 */
[----:B------:R-:W-:Y:S01]  /*2f70*/  BAR.SYNC.DEFER_BLOCKING 0x0 ;  /* 0x0000000000007b1d */ /* 0x000fe20000010000 */
[----:B------:R-:W-:Y:S01]  /*2f80*/  IMAD R4, R91, 0x5, R4 ;  /* 0x000000055b047824 */ /* 0x000fe200078e0204 */
[----:B------:R-:W-:Y:S01]  /*2f90*/  ISETP.GE.AND P0, PT, R79, c[0x0][0x17c], PT ;  /* 0x00005f004f007a0c */ /* 0x000fe20003f06270 */
[----:B------:R-:W-:-:S02]  /*2fa0*/  IMAD R14, R52, c[0x0][0x18c], RZ ;  /* 0x00006300340e7a24 */ /* 0x000fc400078e02ff */
[----:B------:R-:W-:Y:S01]  /*2fb0*/  IMAD.SHL.U32 R4, R4, 0x8, RZ ;  /* 0x0000000804047824 */ /* 0x000fe200078e00ff */
[----:B------:R-:W-:Y:S01]  /*2fc0*/  ISETP.LT.AND P1, PT, R53, c[0x0][0x178], !P0 ;  /* 0x00005e0035007a0c */ /* 0x000fe20004721270 */
[----:B------:R-:W-:Y:S01]  /*2fd0*/  IMAD R16, R2, c[0x0][0x18c], RZ ;  /* 0x0000630002107a24 */ /* 0x000fe200078e02ff */
[----:B------:R-:W-:Y:S01]  /*2fe0*/  ISETP.LT.AND P2, PT, R52, c[0x0][0x178], !P0 ;  /* 0x00005e0034007a0c */ /* 0x000fe20004741270 */
[----:B------:R-:W-:Y:S01]  /*2ff0*/  IMAD.SHL.U32 R18, R4, 0x2, RZ ;  /* 0x0000000204127824 */ /* 0x000fe200078e00ff */
[----:B------:R-:W-:Y:S01]  /*3000*/  ISETP.LT.AND P3, PT, R2, c[0x0][0x178], !P0 ;  /* 0x00005e0002007a0c */ /* 0x000fe20004761270 */
[----:B------:R-:W-:Y:S01]  /*3010*/  IMAD.WIDE R14, R14, R25, c[0x0][0x170] ;  /* 0x00005c000e0e7625 */ /* 0x000fe200078e0219 */
[----:B------:R-:W-:-:S03]  /*3020*/  ISETP.LT.AND P0, PT, R3, c[0x0][0x178], !P0 ;  /* 0x00005e0003007a0c */ /* 0x000fc60004701270 */
[----:B------:R-:W-:-:S04]  /*3030*/  IMAD.WIDE R16, R16, R25, c[0x0][0x170] ;  /* 0x00005c0010107625 */ /* 0x000fc800078e0219 */
[----:B------:R-:W-:-:S04]  /*3040*/  IMAD.WIDE R14, R79, 0x2, R14 ;  /* 0x000000024f0e7825 */ /* 0x000fc800078e020e */
[----:B------:R-:W-:Y:S01]  /*3050*/  IMAD.WIDE R16, R79, 0x2, R16 ;  /* 0x000000024f107825 */ /* 0x000fe200078e0210 */
[----:B------:R-:W-:Y:S04]  /*3060*/  STS [R13.X4], R44 ;  /* 0x0000002c0d007388 */ /* 0x000fe80000004800 */
[----:B------:R-:W-:Y:S04]  /*3070*/  STS [R13.X4+0x280], R46 ;  /* 0x0002802e0d007388 */ /* 0x000fe80000004800 */
[----:B------:R-:W-:Y:S04]  /*3080*/  STS [R13.X4+0x10], R48 ;  /* 0x000010300d007388 */ /* 0x000fe80000004800 */
[----:B------:R-:W-:Y:S04]  /*3090*/  STS [R13.X4+0x290], R50 ;  /* 0x000290320d007388 */ /* 0x000fe80000004800 */
[----:B------:R-:W-:Y:S04]  /*30a0*/  STS [R13.X4+0x20], R20 ;  /* 0x000020140d007388 */ /* 0x000fe80000004800 */
[----:B------:R-:W-:Y:S04]  /*30b0*/  STS [R13.X4+0x2a0], R22 ;  /* 0x0002a0160d007388 */ /* 0x000fe80000004800 */
[----:B------:R-:W-:Y:S04]  /*30c0*/  STS [R13.X4+0x30], R24 ;  /* 0x000030180d007388 */ /* 0x000fe80000004800 */
[----:B------:R-:W-:Y:S04]  /*30d0*/  STS [R13.X4+0x2b0], R26 ;  /* 0x0002b01a0d007388 */ /* 0x000fe80000004800 */
[----:B------:R-:W-:Y:S06]  /*30e0*/  BAR.SYNC.DEFER_BLOCKING 0x0 ;  /* 0x0000000000007b1d */ /* 0x000fec0000010000 */
[----:B------:R-:W1:Y:S04]  /*30f0*/  LDS.128 R8, [R18] ;  /* 0x0000000012087984 */ /* 0x000e680000000c00 */
[----:B------:R-:W2:Y:S04]  /*3100*/  LDS.128 R4, [R18+0xa00] ;  /* 0x000a000012047984 */ /* 0x000ea80000000c00 */
[----:B------:R-:W-:Y:S06]  /*3110*/  BAR.SYNC.DEFER_BLOCKING 0x0 ;  /* 0x0000000000007b1d */ /* 0x000fec0000010000 */
[----:B------:R-:W-:Y:S04]  /*3120*/  STS [R13.X4], R28 ;  /* 0x0000001c0d007388 */ /* 0x000fe80000004800 */
[----:B------:R-:W-:Y:S04]  /*3130*/  STS [R13.X4+0x280], R30 ;  /* 0x0002801e0d007388 */ /* 0x000fe80000004800 */
[----:B------:R-:W-:Y:S04]  /*3140*/  STS [R13.X4+0x10], R32 ;  /* 0x000010200d007388 */ /* 0x000fe80000004800 */
[----:B------:R-:W-:Y:S04]  /*3150*/  STS [R13.X4+0x290], R34 ;  /* 0x000290220d007388 */ /* 0x000fe80000004800 */
[----:B------:R-:W-:Y:S04]  /*3160*/  STS [R13.X4+0x20], R36 ;  /* 0x000020240d007388 */ /* 0x000fe80000004800 */
[----:B------:R-:W-:Y:S04]  /*3170*/  STS [R13.X4+0x2a0], R38 ;  /* 0x0002a0260d007388 */ /* 0x000fe80000004800 */
[----:B------:R-:W-:Y:S04]  /*3180*/  STS [R13.X4+0x30], R40 ;  /* 0x000030280d007388 */ /* 0x000fe80000004800 */
[----:B------:R3:W-:Y:S04]  /*3190*/  STS [R13.X4+0x2b0], R42 ;  /* 0x0002b02a0d007388 */ /* 0x0007e80000004800 */
[----:B------:R-:W-:Y:S01]  /*31a0*/  BAR.SYNC.DEFER_BLOCKING 0x0 ;  /* 0x0000000000007b1d */ /* 0x000fe20000010000 */
[----:B---3--:R-:W-:-:S06]  /*31b0*/  IMAD.WIDE R12, R12, R25, c[0x0][0x170] ;  /* 0x00005c000c0c7625 */ /* 0x008fcc00078e0219 */
[----:B------:R-:W-:Y:S01]  /*31c0*/  IMAD.WIDE R12, R79, 0x2, R12 ;  /* 0x000000024f0c7825 */ /* 0x000fe200078e020c */
[----:B------:R-:W3:Y:S04]  /*31d0*/  LDS.128 R20, [R18] ;  /* 0x0000000012147984 */ /* 0x000ee80000000c00 */
[----:B-1----:R1:W-:Y:S04]  /*31e0*/  @P1 STG.E.128 [R12.64], R8 ;  /* 0x000000080c001986 */ /* 0x0023e8000c101d0a */
[----:B--2---:R1:W-:Y:S04]  /*31f0*/  @P2 STG.E.128 [R14.64], R4 ;  /* 0x000000040e002986 */ /* 0x0043e8000c101d0a */
[----:B---3--:R1:W-:Y:S01]  /*3200*/  @P3 STG.E.128 [R16.64], R20 ;  /* 0x0000001410003986 */ /* 0x0083e2000c101d0a */
[----:B------:R-:W-:Y:S05]  /*3210*/  @!P0 EXIT ;  /* 0x000000000000894d */ /* 0x000fea0003800000 */
[----:B-1----:R-:W1:Y:S01]  /*3220*/  LDS.128 R16, [R18+0xa00] ;  /* 0x000a000012107984 */ /* 0x002e620000000c00 */
[----:B------:R-:W-:-:S04]  /*3230*/  IMAD R3, R3, c[0x0][0x18c], RZ ;  /* 0x0000630003037a24 */ /* 0x000fc800078e02ff */
[----:B------:R-:W-:-:S06]  /*3240*/  IMAD.WIDE R2, R3, R25, c[0x0][0x170] ;  /* 0x00005c0003027625 */ /* 0x000fcc00078e0219 */
[----:B------:R-:W-:-:S05]  /*3250*/  IMAD.WIDE R2, R79, 0x2, R2 ;  /* 0x000000024f027825 */ /* 0x000fca00078e0202 */
[----:B-1----:R-:W-:Y:S01]  /*3260*/  STG.E.128 [R2.64], R16 ;  /* 0x0000001002007986 */ /* 0x002fe2000c101d0a */
[----:B------:R-:W-:Y:S05]  /*3270*/  EXIT ;  /* 0x000000000000794d */ /* 0x000fea0003800000 */
.L_x_3:
[----:B------:R-:W-:-:S00]  /*3280*/  BRA `(.L_x_3) ;  /* 0xfffffff000007947 */ /* 0x000fc0000383ffff */
[----:B------:R-:W-:-:S00]  /*3290*/  NOP ;  /* 0x0000000000007918 */ /* 0x000fc00000000000 */
        /* <DEDUP_REMOVED lines=14> */
.L_x_4:


//--------------------- .nv.shared.matmul_kernel  --------------------------
	.section	.nv.shared.matmul_kernel,"aw",@nobits
	.sectionflags	@""
	.align	16
